//
// Generated by NVIDIA NVVM Compiler
//
// Compiler Build ID: CL-36424714
// Cuda compilation tools, release 13.0, V13.0.88
// Based on NVVM 20.0.0
//

.version 9.0
.target sm_100
.address_size 64

	// .globl	_Z12propagator_UPfS_S_S_S_S_iiff
.func  (.param .b64 func_retval0) __internal_accurate_pow
(
	.param .b64 __internal_accurate_pow_param_0
)
;

.visible .entry _Z12propagator_UPfS_S_S_S_S_iiff(
	.param .u64 .ptr .align 1 _Z12propagator_UPfS_S_S_S_S_iiff_param_0,
	.param .u64 .ptr .align 1 _Z12propagator_UPfS_S_S_S_S_iiff_param_1,
	.param .u64 .ptr .align 1 _Z12propagator_UPfS_S_S_S_S_iiff_param_2,
	.param .u64 .ptr .align 1 _Z12propagator_UPfS_S_S_S_S_iiff_param_3,
	.param .u64 .ptr .align 1 _Z12propagator_UPfS_S_S_S_S_iiff_param_4,
	.param .u64 .ptr .align 1 _Z12propagator_UPfS_S_S_S_S_iiff_param_5,
	.param .u32 _Z12propagator_UPfS_S_S_S_S_iiff_param_6,
	.param .u32 _Z12propagator_UPfS_S_S_S_S_iiff_param_7,
	.param .f32 _Z12propagator_UPfS_S_S_S_S_iiff_param_8,
	.param .f32 _Z12propagator_UPfS_S_S_S_S_iiff_param_9
)
{
	.reg .pred 	%p<8>;
	.reg .b32 	%r<22>;
	.reg .b32 	%f<28>;
	.reg .b64 	%rd<27>;

	ld.param.u64 	%rd2, [_Z12propagator_UPfS_S_S_S_S_iiff_param_1];
	ld.param.u64 	%rd4, [_Z12propagator_UPfS_S_S_S_S_iiff_param_3];
	ld.param.u64 	%rd5, [_Z12propagator_UPfS_S_S_S_S_iiff_param_4];
	ld.param.u32 	%r4, [_Z12propagator_UPfS_S_S_S_S_iiff_param_6];
	ld.param.u32 	%r5, [_Z12propagator_UPfS_S_S_S_S_iiff_param_7];
	ld.param.f32 	%f1, [_Z12propagator_UPfS_S_S_S_S_iiff_param_8];
	ld.param.f32 	%f2, [_Z12propagator_UPfS_S_S_S_S_iiff_param_9];
	mov.u32 	%r7, %tid.x;
	mov.u32 	%r8, %ntid.x;
	mov.u32 	%r9, %ctaid.x;
	mad.lo.s32 	%r10, %r8, %r9, %r7;
	mov.u32 	%r11, %tid.y;
	mov.u32 	%r12, %ntid.y;
	mov.u32 	%r13, %ctaid.y;
	mad.lo.s32 	%r14, %r12, %r13, %r11;
	setp.lt.s32 	%p1, %r10, 1;
	add.s32 	%r15, %r4, -1;
	setp.ge.s32 	%p2, %r10, %r15;
	or.pred  	%p3, %p1, %p2;
	setp.eq.s32 	%p4, %r14, 0;
	or.pred  	%p5, %p4, %p3;
	add.s32 	%r16, %r5, -1;
	setp.ge.s32 	%p6, %r14, %r16;
	or.pred  	%p7, %p5, %p6;
	@%p7 bra 	$L__BB0_2;
	ld.param.u64 	%rd26, [_Z12propagator_UPfS_S_S_S_S_iiff_param_5];
	ld.param.u64 	%rd25, [_Z12propagator_UPfS_S_S_S_S_iiff_param_2];
	ld.param.u64 	%rd24, [_Z12propagator_UPfS_S_S_S_S_iiff_param_0];
	cvta.to.global.u64 	%rd7, %rd24;
	cvta.to.global.u64 	%rd8, %rd26;
	cvta.to.global.u64 	%rd9, %rd25;
	cvta.to.global.u64 	%rd10, %rd4;
	cvta.to.global.u64 	%rd11, %rd2;
	cvta.to.global.u64 	%rd12, %rd5;
	mul.lo.s32 	%r17, %r4, %r14;
	add.s32 	%r18, %r17, %r10;
	mul.wide.s32 	%rd13, %r18, 4;
	add.s64 	%rd14, %rd7, %rd13;
	ld.global.f32 	%f3, [%rd14];
	add.s64 	%rd15, %rd8, %rd13;
	ld.global.f32 	%f4, [%rd15];
	rcp.rn.f32 	%f5, %f4;
	div.rn.f32 	%f6, %f1, %f2;
	mul.f32 	%f7, %f6, %f5;
	add.s64 	%rd16, %rd9, %rd13;
	ld.global.f32 	%f8, [%rd16];
	ld.global.f32 	%f9, [%rd16+-4];
	sub.f32 	%f10, %f8, %f9;
	add.s64 	%rd17, %rd10, %rd13;
	ld.global.f32 	%f11, [%rd17];
	add.f32 	%f12, %f10, %f11;
	sub.s32 	%r19, %r17, %r4;
	add.s32 	%r20, %r19, %r10;
	mul.wide.s32 	%rd18, %r20, 4;
	add.s64 	%rd19, %rd10, %rd18;
	ld.global.f32 	%f13, [%rd19];
	sub.f32 	%f14, %f12, %f13;
	fma.rn.f32 	%f15, %f7, %f14, %f3;
	st.global.f32 	[%rd14], %f15;
	add.s64 	%rd20, %rd11, %rd13;
	ld.global.f32 	%f16, [%rd20];
	ld.global.f32 	%f17, [%rd15];
	rcp.rn.f32 	%f18, %f17;
	mul.f32 	%f19, %f6, %f18;
	ld.global.f32 	%f20, [%rd17+4];
	ld.global.f32 	%f21, [%rd17];
	sub.f32 	%f22, %f20, %f21;
	add.s32 	%r21, %r18, %r4;
	mul.wide.s32 	%rd21, %r21, 4;
	add.s64 	%rd22, %rd12, %rd21;
	ld.global.f32 	%f23, [%rd22];
	add.f32 	%f24, %f22, %f23;
	add.s64 	%rd23, %rd12, %rd13;
	ld.global.f32 	%f25, [%rd23];
	sub.f32 	%f26, %f24, %f25;
	fma.rn.f32 	%f27, %f19, %f26, %f16;
	st.global.f32 	[%rd20], %f27;
$L__BB0_2:
	ret;

}
	// .globl	_Z12propagator_TPfS_S_S_S_S_S_S_S_iiffiii
.visible .entry _Z12propagator_TPfS_S_S_S_S_S_S_S_iiffiii(
	.param .u64 .ptr .align 1 _Z12propagator_TPfS_S_S_S_S_S_S_S_iiffiii_param_0,
	.param .u64 .ptr .align 1 _Z12propagator_TPfS_S_S_S_S_S_S_S_iiffiii_param_1,
	.param .u64 .ptr .align 1 _Z12propagator_TPfS_S_S_S_S_S_S_S_iiffiii_param_2,
	.param .u64 .ptr .align 1 _Z12propagator_TPfS_S_S_S_S_S_S_S_iiffiii_param_3,
	.param .u64 .ptr .align 1 _Z12propagator_TPfS_S_S_S_S_S_S_S_iiffiii_param_4,
	.param .u64 .ptr .align 1 _Z12propagator_TPfS_S_S_S_S_S_S_S_iiffiii_param_5,
	.param .u64 .ptr .align 1 _Z12propagator_TPfS_S_S_S_S_S_S_S_iiffiii_param_6,
	.param .u64 .ptr .align 1 _Z12propagator_TPfS_S_S_S_S_S_S_S_iiffiii_param_7,
	.param .u64 .ptr .align 1 _Z12propagator_TPfS_S_S_S_S_S_S_S_iiffiii_param_8,
	.param .u32 _Z12propagator_TPfS_S_S_S_S_S_S_S_iiffiii_param_9,
	.param .u32 _Z12propagator_TPfS_S_S_S_S_S_S_S_iiffiii_param_10,
	.param .f32 _Z12propagator_TPfS_S_S_S_S_S_S_S_iiffiii_param_11,
	.param .f32 _Z12propagator_TPfS_S_S_S_S_S_S_S_iiffiii_param_12,
	.param .u32 _Z12propagator_TPfS_S_S_S_S_S_S_S_iiffiii_param_13,
	.param .u32 _Z12propagator_TPfS_S_S_S_S_S_S_S_iiffiii_param_14,
	.param .u32 _Z12propagator_TPfS_S_S_S_S_S_S_S_iiffiii_param_15
)
{
	.reg .pred 	%p<101>;
	.reg .b32 	%r<132>;
	.reg .b32 	%f<41>;
	.reg .b64 	%rd<45>;
	.reg .b64 	%fd<137>;

	ld.param.u64 	%rd12, [_Z12propagator_TPfS_S_S_S_S_S_S_S_iiffiii_param_0];
	ld.param.u64 	%rd14, [_Z12propagator_TPfS_S_S_S_S_S_S_S_iiffiii_param_2];
	ld.param.u64 	%rd19, [_Z12propagator_TPfS_S_S_S_S_S_S_S_iiffiii_param_4];
	ld.param.u64 	%rd16, [_Z12propagator_TPfS_S_S_S_S_S_S_S_iiffiii_param_5];
	ld.param.u64 	%rd17, [_Z12propagator_TPfS_S_S_S_S_S_S_S_iiffiii_param_6];
	ld.param.u64 	%rd20, [_Z12propagator_TPfS_S_S_S_S_S_S_S_iiffiii_param_7];
	ld.param.u32 	%r14, [_Z12propagator_TPfS_S_S_S_S_S_S_S_iiffiii_param_9];
	ld.param.u32 	%r19, [_Z12propagator_TPfS_S_S_S_S_S_S_S_iiffiii_param_10];
	ld.param.f32 	%f10, [_Z12propagator_TPfS_S_S_S_S_S_S_S_iiffiii_param_11];
	ld.param.f32 	%f11, [_Z12propagator_TPfS_S_S_S_S_S_S_S_iiffiii_param_12];
	ld.param.u32 	%r16, [_Z12propagator_TPfS_S_S_S_S_S_S_S_iiffiii_param_13];
	ld.param.u32 	%r17, [_Z12propagator_TPfS_S_S_S_S_S_S_S_iiffiii_param_14];
	ld.param.u32 	%r18, [_Z12propagator_TPfS_S_S_S_S_S_S_S_iiffiii_param_15];
	cvta.to.global.u64 	%rd1, %rd19;
	cvta.to.global.u64 	%rd2, %rd20;
	mov.u32 	%r20, %tid.x;
	mov.u32 	%r21, %ntid.x;
	mov.u32 	%r22, %ctaid.x;
	mad.lo.s32 	%r1, %r21, %r22, %r20;
	mov.u32 	%r23, %tid.y;
	mov.u32 	%r24, %ntid.y;
	mov.u32 	%r25, %ctaid.y;
	mad.lo.s32 	%r26, %r24, %r25, %r23;
	setp.ge.s32 	%p1, %r1, %r14;
	setp.ge.s32 	%p2, %r26, %r19;
	or.pred  	%p3, %p1, %p2;
	@%p3 bra 	$L__BB1_54;
	setp.lt.s32 	%p4, %r1, 1;
	add.s32 	%r27, %r14, -1;
	setp.ge.s32 	%p5, %r1, %r27;
	or.pred  	%p6, %p4, %p5;
	setp.eq.s32 	%p7, %r26, 0;
	or.pred  	%p8, %p7, %p6;
	add.s32 	%r28, %r19, -1;
	setp.ge.u32 	%p9, %r26, %r28;
	or.pred  	%p10, %p8, %p9;
	@%p10 bra 	$L__BB1_52;
	mul.lo.s32 	%r3, %r14, %r26;
	add.s32 	%r4, %r3, %r1;
	cvta.to.global.u64 	%rd21, %rd14;
	mul.wide.s32 	%rd22, %r4, 4;
	add.s64 	%rd3, %rd21, %rd22;
	ld.global.f32 	%f1, [%rd3];
	cvta.to.global.u64 	%rd23, %rd16;
	add.s64 	%rd4, %rd23, %rd22;
	ld.global.f32 	%f2, [%rd4];
	cvt.f64.f32 	%fd1, %f2;
	{
	.reg .b32 %temp; 
	mov.b64 	{%temp, %r5}, %fd1;
	}
	mov.f64 	%fd57, 0d4000000000000000;
	{
	.reg .b32 %temp; 
	mov.b64 	{%temp, %r29}, %fd57;
	}
	and.b32  	%r7, %r29, 2146435072;
	setp.eq.s32 	%p11, %r7, 1062207488;
	abs.f64 	%fd2, %fd1;
	{ // callseq 0, 0
	.param .b64 param0;
	st.param.f64 	[param0], %fd2;
	.param .b64 retval0;
	call.uni (retval0), 
	__internal_accurate_pow, 
	(
	param0
	);
	ld.param.f64 	%fd58, [retval0];
	} // callseq 0
	setp.lt.s32 	%p12, %r5, 0;
	neg.f64 	%fd60, %fd58;
	selp.f64 	%fd61, %fd60, %fd58, %p11;
	selp.f64 	%fd126, %fd61, %fd58, %p12;
	setp.neu.f32 	%p13, %f2, 0f00000000;
	mov.f64 	%fd124, %fd126;
	@%p13 bra 	$L__BB1_4;
	selp.b32 	%r30, %r5, 0, %p11;
	setp.lt.s32 	%p15, %r29, 0;
	or.b32  	%r31, %r30, 2146435072;
	selp.b32 	%r32, %r31, %r30, %p15;
	mov.b32 	%r33, 0;
	mov.b64 	%fd124, {%r33, %r32};
$L__BB1_4:
	add.f64 	%fd62, %fd1, 0d4000000000000000;
	{
	.reg .b32 %temp; 
	mov.b64 	{%temp, %r34}, %fd62;
	}
	and.b32  	%r8, %r34, 2146435072;
	setp.ne.s32 	%p16, %r8, 2146435072;
	@%p16 bra 	$L__BB1_9;
	setp.num.f32 	%p17, %f2, %f2;
	@%p17 bra 	$L__BB1_7;
	mov.f64 	%fd63, 0d4000000000000000;
	add.rn.f64 	%fd124, %fd1, %fd63;
	bra.uni 	$L__BB1_9;
$L__BB1_7:
	setp.neu.f64 	%p18, %fd2, 0d7FF0000000000000;
	@%p18 bra 	$L__BB1_9;
	setp.lt.s32 	%p19, %r5, 0;
	setp.eq.s32 	%p20, %r7, 1062207488;
	setp.lt.s32 	%p21, %r29, 0;
	selp.b32 	%r36, 0, 2146435072, %p21;
	and.b32  	%r37, %r29, 2147483647;
	setp.ne.s32 	%p22, %r37, 1071644672;
	or.b32  	%r38, %r36, -2147483648;
	selp.b32 	%r39, %r38, %r36, %p22;
	selp.b32 	%r40, %r39, %r36, %p20;
	selp.b32 	%r41, %r40, %r36, %p19;
	mov.b32 	%r42, 0;
	mov.b64 	%fd124, {%r42, %r41};
$L__BB1_9:
	setp.eq.f32 	%p24, %f2, 0f3F800000;
	selp.f64 	%fd64, 0d3FF0000000000000, %fd124, %p24;
	mul.wide.s32 	%rd24, %r4, 4;
	add.s64 	%rd5, %rd2, %rd24;
	ld.global.f32 	%f12, [%rd5];
	cvt.f64.f32 	%fd9, %f12;
	mul.f64 	%fd65, %fd64, %fd9;
	div.rn.f32 	%f13, %f10, %f11;
	cvt.f64.f32 	%fd10, %f13;
	mul.f64 	%fd66, %fd65, %fd10;
	cvta.to.global.u64 	%rd25, %rd12;
	add.s64 	%rd6, %rd25, %rd24;
	ld.global.f32 	%f14, [%rd6+4];
	ld.global.f32 	%f15, [%rd6];
	sub.f32 	%f16, %f14, %f15;
	cvt.f64.f32 	%fd67, %f16;
	cvt.f64.f32 	%fd68, %f1;
	fma.rn.f64 	%fd11, %fd66, %fd67, %fd68;
	@%p13 bra 	$L__BB1_11;
	setp.eq.s32 	%p25, %r7, 1062207488;
	selp.b32 	%r43, %r5, 0, %p25;
	setp.lt.s32 	%p26, %r29, 0;
	or.b32  	%r44, %r43, 2146435072;
	selp.b32 	%r45, %r44, %r43, %p26;
	mov.b32 	%r46, 0;
	mov.b64 	%fd126, {%r46, %r45};
$L__BB1_11:
	@%p16 bra 	$L__BB1_16;
	setp.num.f32 	%p28, %f2, %f2;
	@%p28 bra 	$L__BB1_14;
	mov.f64 	%fd69, 0d4000000000000000;
	add.rn.f64 	%fd126, %fd1, %fd69;
	bra.uni 	$L__BB1_16;
$L__BB1_14:
	setp.neu.f64 	%p29, %fd2, 0d7FF0000000000000;
	@%p29 bra 	$L__BB1_16;
	setp.lt.s32 	%p32, %r29, 0;
	selp.b32 	%r48, 0, 2146435072, %p32;
	and.b32  	%r49, %r29, 2147483647;
	setp.ne.s32 	%p33, %r49, 1071644672;
	or.b32  	%r50, %r48, -2147483648;
	selp.b32 	%r51, %r50, %r48, %p33;
	selp.b32 	%r52, %r51, %r48, %p11;
	selp.b32 	%r53, %r52, %r48, %p12;
	mov.b32 	%r54, 0;
	mov.b64 	%fd126, {%r54, %r53};
$L__BB1_16:
	selp.f64 	%fd17, 0d3FF0000000000000, %fd126, %p24;
	cvta.to.global.u64 	%rd26, %rd17;
	mul.wide.s32 	%rd27, %r4, 4;
	add.s64 	%rd7, %rd26, %rd27;
	ld.global.f32 	%f3, [%rd7];
	cvt.f64.f32 	%fd18, %f3;
	{
	.reg .b32 %temp; 
	mov.b64 	{%temp, %r9}, %fd18;
	}
	abs.f64 	%fd19, %fd18;
	{ // callseq 1, 0
	.param .b64 param0;
	st.param.f64 	[param0], %fd19;
	.param .b64 retval0;
	call.uni (retval0), 
	__internal_accurate_pow, 
	(
	param0
	);
	ld.param.f64 	%fd70, [retval0];
	} // callseq 1
	setp.lt.s32 	%p36, %r9, 0;
	neg.f64 	%fd72, %fd70;
	selp.f64 	%fd73, %fd72, %fd70, %p11;
	selp.f64 	%fd128, %fd73, %fd70, %p36;
	setp.neu.f32 	%p37, %f3, 0f00000000;
	@%p37 bra 	$L__BB1_18;
	selp.b32 	%r56, %r9, 0, %p11;
	setp.lt.s32 	%p39, %r29, 0;
	or.b32  	%r57, %r56, 2146435072;
	selp.b32 	%r58, %r57, %r56, %p39;
	mov.b32 	%r59, 0;
	mov.b64 	%fd128, {%r59, %r58};
$L__BB1_18:
	add.f64 	%fd74, %fd18, 0d4000000000000000;
	{
	.reg .b32 %temp; 
	mov.b64 	{%temp, %r60}, %fd74;
	}
	and.b32  	%r61, %r60, 2146435072;
	setp.ne.s32 	%p40, %r61, 2146435072;
	@%p40 bra 	$L__BB1_23;
	setp.num.f32 	%p41, %f3, %f3;
	@%p41 bra 	$L__BB1_21;
	mov.f64 	%fd75, 0d4000000000000000;
	add.rn.f64 	%fd128, %fd18, %fd75;
	bra.uni 	$L__BB1_23;
$L__BB1_21:
	setp.neu.f64 	%p42, %fd19, 0d7FF0000000000000;
	@%p42 bra 	$L__BB1_23;
	setp.lt.s32 	%p45, %r29, 0;
	selp.b32 	%r63, 0, 2146435072, %p45;
	and.b32  	%r64, %r29, 2147483647;
	setp.ne.s32 	%p46, %r64, 1071644672;
	or.b32  	%r65, %r63, -2147483648;
	selp.b32 	%r66, %r65, %r63, %p46;
	selp.b32 	%r67, %r66, %r63, %p11;
	selp.b32 	%r68, %r67, %r63, %p36;
	mov.b32 	%r69, 0;
	mov.b64 	%fd128, {%r69, %r68};
$L__BB1_23:
	ld.param.u64 	%rd42, [_Z12propagator_TPfS_S_S_S_S_S_S_S_iiffiii_param_1];
	cvta.to.global.u64 	%rd28, %rd42;
	setp.eq.f32 	%p48, %f3, 0f3F800000;
	add.f64 	%fd76, %fd128, %fd128;
	selp.f64 	%fd77, 0d4000000000000000, %fd76, %p48;
	sub.f64 	%fd78, %fd17, %fd77;
	mul.f64 	%fd79, %fd78, %fd9;
	mul.f64 	%fd80, %fd79, %fd10;
	mul.wide.s32 	%rd29, %r4, 4;
	add.s64 	%rd8, %rd28, %rd29;
	ld.global.f32 	%f17, [%rd8];
	sub.s32 	%r71, %r3, %r14;
	add.s32 	%r72, %r71, %r1;
	mul.wide.s32 	%rd30, %r72, 4;
	add.s64 	%rd9, %rd28, %rd30;
	ld.global.f32 	%f18, [%rd9];
	sub.f32 	%f19, %f17, %f18;
	cvt.f64.f32 	%fd81, %f19;
	fma.rn.f64 	%fd82, %fd80, %fd81, %fd11;
	cvt.rn.f32.f64 	%f20, %fd82;
	st.global.f32 	[%rd3], %f20;
	add.s64 	%rd10, %rd1, %rd29;
	ld.global.f32 	%f4, [%rd10];
	ld.global.f32 	%f5, [%rd4];
	cvt.f64.f32 	%fd26, %f5;
	{
	.reg .b32 %temp; 
	mov.b64 	{%temp, %r10}, %fd26;
	}
	abs.f64 	%fd27, %fd26;
	{ // callseq 2, 0
	.param .b64 param0;
	st.param.f64 	[param0], %fd27;
	.param .b64 retval0;
	call.uni (retval0), 
	__internal_accurate_pow, 
	(
	param0
	);
	ld.param.f64 	%fd83, [retval0];
	} // callseq 2
	setp.lt.s32 	%p49, %r10, 0;
	neg.f64 	%fd85, %fd83;
	selp.f64 	%fd86, %fd85, %fd83, %p11;
	selp.f64 	%fd132, %fd86, %fd83, %p49;
	setp.neu.f32 	%p50, %f5, 0f00000000;
	mov.f64 	%fd130, %fd132;
	@%p50 bra 	$L__BB1_25;
	selp.b32 	%r73, %r10, 0, %p11;
	setp.lt.s32 	%p52, %r29, 0;
	or.b32  	%r74, %r73, 2146435072;
	selp.b32 	%r75, %r74, %r73, %p52;
	mov.b32 	%r76, 0;
	mov.b64 	%fd130, {%r76, %r75};
$L__BB1_25:
	add.f64 	%fd87, %fd26, 0d4000000000000000;
	{
	.reg .b32 %temp; 
	mov.b64 	{%temp, %r77}, %fd87;
	}
	and.b32  	%r11, %r77, 2146435072;
	setp.ne.s32 	%p53, %r11, 2146435072;
	@%p53 bra 	$L__BB1_30;
	setp.num.f32 	%p54, %f5, %f5;
	@%p54 bra 	$L__BB1_28;
	mov.f64 	%fd88, 0d4000000000000000;
	add.rn.f64 	%fd130, %fd26, %fd88;
	bra.uni 	$L__BB1_30;
$L__BB1_28:
	setp.neu.f64 	%p55, %fd27, 0d7FF0000000000000;
	@%p55 bra 	$L__BB1_30;
	setp.lt.s32 	%p58, %r29, 0;
	selp.b32 	%r79, 0, 2146435072, %p58;
	and.b32  	%r80, %r29, 2147483647;
	setp.ne.s32 	%p59, %r80, 1071644672;
	or.b32  	%r81, %r79, -2147483648;
	selp.b32 	%r82, %r81, %r79, %p59;
	selp.b32 	%r83, %r82, %r79, %p11;
	selp.b32 	%r84, %r83, %r79, %p49;
	mov.b32 	%r85, 0;
	mov.b64 	%fd130, {%r85, %r84};
$L__BB1_30:
	setp.eq.f32 	%p61, %f5, 0f3F800000;
	selp.f64 	%fd89, 0d3FF0000000000000, %fd130, %p61;
	ld.global.f32 	%f21, [%rd5];
	cvt.f64.f32 	%fd90, %f21;
	mul.f64 	%fd91, %fd89, %fd90;
	mul.f64 	%fd92, %fd91, %fd10;
	ld.global.f32 	%f22, [%rd8];
	ld.global.f32 	%f23, [%rd9];
	sub.f32 	%f24, %f22, %f23;
	cvt.f64.f32 	%fd93, %f24;
	cvt.f64.f32 	%fd94, %f4;
	fma.rn.f64 	%fd34, %fd92, %fd93, %fd94;
	add.s32 	%r86, %r3, %r26;
	mul.wide.s32 	%rd31, %r86, 4;
	add.s64 	%rd32, %rd2, %rd31;
	ld.global.f32 	%f6, [%rd32];
	@%p50 bra 	$L__BB1_32;
	selp.b32 	%r87, %r10, 0, %p11;
	setp.lt.s32 	%p63, %r29, 0;
	or.b32  	%r88, %r87, 2146435072;
	selp.b32 	%r89, %r88, %r87, %p63;
	mov.b32 	%r90, 0;
	mov.b64 	%fd132, {%r90, %r89};
$L__BB1_32:
	@%p53 bra 	$L__BB1_37;
	setp.num.f32 	%p65, %f5, %f5;
	@%p65 bra 	$L__BB1_35;
	mov.f64 	%fd95, 0d4000000000000000;
	add.rn.f64 	%fd132, %fd26, %fd95;
	bra.uni 	$L__BB1_37;
$L__BB1_35:
	setp.neu.f64 	%p66, %fd27, 0d7FF0000000000000;
	@%p66 bra 	$L__BB1_37;
	setp.lt.s32 	%p67, %r10, 0;
	setp.eq.s32 	%p68, %r7, 1062207488;
	setp.lt.s32 	%p69, %r29, 0;
	selp.b32 	%r92, 0, 2146435072, %p69;
	and.b32  	%r93, %r29, 2147483647;
	setp.ne.s32 	%p70, %r93, 1071644672;
	or.b32  	%r94, %r92, -2147483648;
	selp.b32 	%r95, %r94, %r92, %p70;
	selp.b32 	%r96, %r95, %r92, %p68;
	selp.b32 	%r97, %r96, %r92, %p67;
	mov.b32 	%r98, 0;
	mov.b64 	%fd132, {%r98, %r97};
$L__BB1_37:
	setp.eq.f32 	%p71, %f5, 0f3F800000;
	setp.eq.s32 	%p72, %r7, 1062207488;
	selp.f64 	%fd40, 0d3FF0000000000000, %fd132, %p71;
	ld.global.f32 	%f7, [%rd7];
	cvt.f64.f32 	%fd41, %f7;
	{
	.reg .b32 %temp; 
	mov.b64 	{%temp, %r12}, %fd41;
	}
	abs.f64 	%fd42, %fd41;
	{ // callseq 3, 0
	.param .b64 param0;
	st.param.f64 	[param0], %fd42;
	.param .b64 retval0;
	call.uni (retval0), 
	__internal_accurate_pow, 
	(
	param0
	);
	ld.param.f64 	%fd96, [retval0];
	} // callseq 3
	setp.lt.s32 	%p73, %r12, 0;
	neg.f64 	%fd98, %fd96;
	selp.f64 	%fd99, %fd98, %fd96, %p72;
	selp.f64 	%fd134, %fd99, %fd96, %p73;
	setp.neu.f32 	%p74, %f7, 0f00000000;
	@%p74 bra 	$L__BB1_39;
	selp.b32 	%r100, %r12, 0, %p72;
	setp.lt.s32 	%p76, %r29, 0;
	or.b32  	%r101, %r100, 2146435072;
	selp.b32 	%r102, %r101, %r100, %p76;
	mov.b32 	%r103, 0;
	mov.b64 	%fd134, {%r103, %r102};
$L__BB1_39:
	add.f64 	%fd100, %fd41, 0d4000000000000000;
	{
	.reg .b32 %temp; 
	mov.b64 	{%temp, %r104}, %fd100;
	}
	and.b32  	%r105, %r104, 2146435072;
	setp.ne.s32 	%p77, %r105, 2146435072;
	@%p77 bra 	$L__BB1_44;
	setp.num.f32 	%p78, %f7, %f7;
	@%p78 bra 	$L__BB1_42;
	mov.f64 	%fd101, 0d4000000000000000;
	add.rn.f64 	%fd134, %fd41, %fd101;
	bra.uni 	$L__BB1_44;
$L__BB1_42:
	setp.neu.f64 	%p79, %fd42, 0d7FF0000000000000;
	@%p79 bra 	$L__BB1_44;
	setp.lt.s32 	%p82, %r29, 0;
	selp.b32 	%r107, 0, 2146435072, %p82;
	and.b32  	%r108, %r29, 2147483647;
	setp.ne.s32 	%p83, %r108, 1071644672;
	or.b32  	%r109, %r107, -2147483648;
	selp.b32 	%r110, %r109, %r107, %p83;
	selp.b32 	%r111, %r110, %r107, %p72;
	selp.b32 	%r112, %r111, %r107, %p73;
	mov.b32 	%r113, 0;
	mov.b64 	%fd134, {%r113, %r112};
$L__BB1_44:
	ld.param.u64 	%rd43, [_Z12propagator_TPfS_S_S_S_S_S_S_S_iiffiii_param_3];
	setp.eq.f32 	%p85, %f7, 0f3F800000;
	add.f64 	%fd102, %fd134, %fd134;
	selp.f64 	%fd103, 0d4000000000000000, %fd102, %p85;
	sub.f64 	%fd104, %fd40, %fd103;
	cvt.f64.f32 	%fd105, %f6;
	mul.f64 	%fd106, %fd104, %fd105;
	mul.f64 	%fd107, %fd106, %fd10;
	ld.global.f32 	%f25, [%rd6+8];
	ld.global.f32 	%f26, [%rd6];
	sub.f32 	%f27, %f25, %f26;
	cvt.f64.f32 	%fd108, %f27;
	fma.rn.f64 	%fd109, %fd107, %fd108, %fd34;
	cvt.rn.f32.f64 	%f28, %fd109;
	st.global.f32 	[%rd10], %f28;
	cvta.to.global.u64 	%rd33, %rd43;
	mul.wide.s32 	%rd34, %r4, 4;
	add.s64 	%rd11, %rd33, %rd34;
	ld.global.f32 	%f8, [%rd11];
	ld.global.f32 	%f9, [%rd7];
	cvt.f64.f32 	%fd49, %f9;
	{
	.reg .b32 %temp; 
	mov.b64 	{%temp, %r13}, %fd49;
	}
	abs.f64 	%fd50, %fd49;
	{ // callseq 4, 0
	.param .b64 param0;
	st.param.f64 	[param0], %fd50;
	.param .b64 retval0;
	call.uni (retval0), 
	__internal_accurate_pow, 
	(
	param0
	);
	ld.param.f64 	%fd110, [retval0];
	} // callseq 4
	setp.lt.s32 	%p86, %r13, 0;
	neg.f64 	%fd112, %fd110;
	selp.f64 	%fd113, %fd112, %fd110, %p72;
	selp.f64 	%fd136, %fd113, %fd110, %p86;
	setp.neu.f32 	%p87, %f9, 0f00000000;
	@%p87 bra 	$L__BB1_46;
	setp.eq.s32 	%p88, %r7, 1062207488;
	selp.b32 	%r115, %r13, 0, %p88;
	setp.lt.s32 	%p89, %r29, 0;
	or.b32  	%r116, %r115, 2146435072;
	selp.b32 	%r117, %r116, %r115, %p89;
	mov.b32 	%r118, 0;
	mov.b64 	%fd136, {%r118, %r117};
$L__BB1_46:
	add.f64 	%fd114, %fd49, 0d4000000000000000;
	{
	.reg .b32 %temp; 
	mov.b64 	{%temp, %r119}, %fd114;
	}
	and.b32  	%r120, %r119, 2146435072;
	setp.ne.s32 	%p90, %r120, 2146435072;
	@%p90 bra 	$L__BB1_51;
	setp.num.f32 	%p91, %f9, %f9;
	@%p91 bra 	$L__BB1_49;
	mov.f64 	%fd115, 0d4000000000000000;
	add.rn.f64 	%fd136, %fd49, %fd115;
	bra.uni 	$L__BB1_51;
$L__BB1_49:
	setp.neu.f64 	%p92, %fd50, 0d7FF0000000000000;
	@%p92 bra 	$L__BB1_51;
	setp.lt.s32 	%p93, %r13, 0;
	setp.eq.s32 	%p94, %r7, 1062207488;
	setp.lt.s32 	%p95, %r29, 0;
	selp.b32 	%r122, 0, 2146435072, %p95;
	and.b32  	%r123, %r29, 2147483647;
	setp.ne.s32 	%p96, %r123, 1071644672;
	or.b32  	%r124, %r122, -2147483648;
	selp.b32 	%r125, %r124, %r122, %p96;
	selp.b32 	%r126, %r125, %r122, %p94;
	selp.b32 	%r127, %r126, %r122, %p93;
	mov.b32 	%r128, 0;
	mov.b64 	%fd136, {%r128, %r127};
$L__BB1_51:
	setp.eq.f32 	%p97, %f9, 0f3F800000;
	selp.f64 	%fd116, 0d3FF0000000000000, %fd136, %p97;
	ld.global.f32 	%f29, [%rd5];
	cvt.f64.f32 	%fd117, %f29;
	mul.f64 	%fd118, %fd116, %fd117;
	mul.f64 	%fd119, %fd118, %fd10;
	mul.wide.s32 	%rd35, %r14, 4;
	add.s64 	%rd36, %rd6, %rd35;
	ld.global.f32 	%f30, [%rd36];
	ld.global.f32 	%f31, [%rd6];
	sub.f32 	%f32, %f30, %f31;
	ld.global.f32 	%f33, [%rd8];
	add.f32 	%f34, %f32, %f33;
	ld.global.f32 	%f35, [%rd8+-4];
	sub.f32 	%f36, %f34, %f35;
	cvt.f64.f32 	%fd120, %f36;
	cvt.f64.f32 	%fd121, %f8;
	fma.rn.f64 	%fd122, %fd119, %fd120, %fd121;
	cvt.rn.f32.f64 	%f37, %fd122;
	st.global.f32 	[%rd11], %f37;
$L__BB1_52:
	add.s32 	%r129, %r16, -1;
	setp.ne.s32 	%p98, %r1, %r129;
	add.s32 	%r130, %r17, -1;
	setp.ne.s32 	%p99, %r26, %r130;
	or.pred  	%p100, %p98, %p99;
	@%p100 bra 	$L__BB1_54;
	ld.param.u64 	%rd44, [_Z12propagator_TPfS_S_S_S_S_S_S_S_iiffiii_param_8];
	cvta.to.global.u64 	%rd37, %rd44;
	mul.wide.s32 	%rd38, %r18, 4;
	add.s64 	%rd39, %rd37, %rd38;
	ld.global.f32 	%f38, [%rd39];
	mad.lo.s32 	%r131, %r14, %r26, %r1;
	mul.wide.s32 	%rd40, %r131, 4;
	add.s64 	%rd41, %rd1, %rd40;
	ld.global.f32 	%f39, [%rd41];
	add.f32 	%f40, %f38, %f39;
	st.global.f32 	[%rd41], %f40;
$L__BB1_54:
	ret;

}
.func  (.param .b64 func_retval0) __internal_accurate_pow(
	.param .b64 __internal_accurate_pow_param_0
)
{
	.reg .pred 	%p<8>;
	.reg .b32 	%r<49>;
	.reg .b32 	%f<3>;
	.reg .b64 	%fd<109>;

	ld.param.f64 	%fd10, [__internal_accurate_pow_param_0];
	{
	.reg .b32 %temp; 
	mov.b64 	{%temp, %r46}, %fd10;
	}
	{
	.reg .b32 %temp; 
	mov.b64 	{%r45, %temp}, %fd10;
	}
	shr.u32 	%r47, %r46, 20;
	setp.gt.u32 	%p1, %r46, 1048575;
	@%p1 bra 	$L__BB2_2;
	mul.f64 	%fd11, %fd10, 0d4350000000000000;
	{
	.reg .b32 %temp; 
	mov.b64 	{%temp, %r46}, %fd11;
	}
	{
	.reg .b32 %temp; 
	mov.b64 	{%r45, %temp}, %fd11;
	}
	shr.u32 	%r16, %r46, 20;
	add.s32 	%r47, %r16, -54;
$L__BB2_2:
	add.s32 	%r48, %r47, -1023;
	and.b32  	%r17, %r46, -2146435073;
	or.b32  	%r18, %r17, 1072693248;
	mov.b64 	%fd107, {%r45, %r18};
	setp.lt.u32 	%p2, %r18, 1073127583;
	@%p2 bra 	$L__BB2_4;
	{
	.reg .b32 %temp; 
	mov.b64 	{%r19, %temp}, %fd107;
	}
	{
	.reg .b32 %temp; 
	mov.b64 	{%temp, %r20}, %fd107;
	}
	add.s32 	%r21, %r20, -1048576;
	mov.b64 	%fd107, {%r19, %r21};
	add.s32 	%r48, %r47, -1022;
$L__BB2_4:
	add.f64 	%fd12, %fd107, 0dBFF0000000000000;
	add.f64 	%fd13, %fd107, 0d3FF0000000000000;
	rcp.approx.ftz.f64 	%fd14, %fd13;
	neg.f64 	%fd15, %fd13;
	fma.rn.f64 	%fd16, %fd15, %fd14, 0d3FF0000000000000;
	fma.rn.f64 	%fd17, %fd16, %fd16, %fd16;
	fma.rn.f64 	%fd18, %fd17, %fd14, %fd14;
	mul.f64 	%fd19, %fd12, %fd18;
	fma.rn.f64 	%fd20, %fd12, %fd18, %fd19;
	mul.f64 	%fd21, %fd20, %fd20;
	fma.rn.f64 	%fd22, %fd21, 0d3EB0F5FF7D2CAFE2, 0d3ED0F5D241AD3B5A;
	fma.rn.f64 	%fd23, %fd22, %fd21, 0d3EF3B20A75488A3F;
	fma.rn.f64 	%fd24, %fd23, %fd21, 0d3F1745CDE4FAECD5;
	fma.rn.f64 	%fd25, %fd24, %fd21, 0d3F3C71C7258A578B;
	fma.rn.f64 	%fd26, %fd25, %fd21, 0d3F6249249242B910;
	fma.rn.f64 	%fd27, %fd26, %fd21, 0d3F89999999999DFB;
	sub.f64 	%fd28, %fd12, %fd20;
	add.f64 	%fd29, %fd28, %fd28;
	neg.f64 	%fd30, %fd20;
	fma.rn.f64 	%fd31, %fd30, %fd12, %fd29;
	mul.f64 	%fd32, %fd18, %fd31;
	fma.rn.f64 	%fd33, %fd21, %fd27, 0d3FB5555555555555;
	mov.f64 	%fd34, 0d3FB5555555555555;
	sub.f64 	%fd35, %fd34, %fd33;
	fma.rn.f64 	%fd36, %fd21, %fd27, %fd35;
	add.f64 	%fd37, %fd36, 0dBC46A4CB00B9E7B0;
	add.f64 	%fd38, %fd33, %fd37;
	sub.f64 	%fd39, %fd33, %fd38;
	add.f64 	%fd40, %fd37, %fd39;
	mul.rn.f64 	%fd41, %fd20, %fd20;
	neg.f64 	%fd42, %fd41;
	fma.rn.f64 	%fd43, %fd20, %fd20, %fd42;
	{
	.reg .b32 %temp; 
	mov.b64 	{%r22, %temp}, %fd32;
	}
	{
	.reg .b32 %temp; 
	mov.b64 	{%temp, %r23}, %fd32;
	}
	add.s32 	%r24, %r23, 1048576;
	mov.b64 	%fd44, {%r22, %r24};
	fma.rn.f64 	%fd45, %fd20, %fd44, %fd43;
	mul.rn.f64 	%fd46, %fd41, %fd20;
	neg.f64 	%fd47, %fd46;
	fma.rn.f64 	%fd48, %fd41, %fd20, %fd47;
	fma.rn.f64 	%fd49, %fd41, %fd32, %fd48;
	fma.rn.f64 	%fd50, %fd45, %fd20, %fd49;
	mul.rn.f64 	%fd51, %fd38, %fd46;
	neg.f64 	%fd52, %fd51;
	fma.rn.f64 	%fd53, %fd38, %fd46, %fd52;
	fma.rn.f64 	%fd54, %fd38, %fd50, %fd53;
	fma.rn.f64 	%fd55, %fd40, %fd46, %fd54;
	add.f64 	%fd56, %fd51, %fd55;
	sub.f64 	%fd57, %fd51, %fd56;
	add.f64 	%fd58, %fd55, %fd57;
	add.f64 	%fd59, %fd20, %fd56;
	sub.f64 	%fd60, %fd20, %fd59;
	add.f64 	%fd61, %fd56, %fd60;
	add.f64 	%fd62, %fd58, %fd61;
	add.f64 	%fd63, %fd32, %fd62;
	add.f64 	%fd64, %fd59, %fd63;
	sub.f64 	%fd65, %fd59, %fd64;
	add.f64 	%fd66, %fd63, %fd65;
	xor.b32  	%r25, %r48, -2147483648;
	mov.b32 	%r26, 1127219200;
	mov.b64 	%fd67, {%r25, %r26};
	mov.b32 	%r27, -2147483648;
	mov.b64 	%fd68, {%r27, %r26};
	sub.f64 	%fd69, %fd67, %fd68;
	fma.rn.f64 	%fd70, %fd69, 0d3FE62E42FEFA39EF, %fd64;
	fma.rn.f64 	%fd71, %fd69, 0dBFE62E42FEFA39EF, %fd70;
	sub.f64 	%fd72, %fd71, %fd64;
	sub.f64 	%fd73, %fd66, %fd72;
	fma.rn.f64 	%fd74, %fd69, 0d3C7ABC9E3B39803F, %fd73;
	add.f64 	%fd75, %fd70, %fd74;
	sub.f64 	%fd76, %fd70, %fd75;
	add.f64 	%fd77, %fd74, %fd76;
	mov.f64 	%fd78, 0d4000000000000000;
	{
	.reg .b32 %temp; 
	mov.b64 	{%temp, %r28}, %fd78;
	}
	{
	.reg .b32 %temp; 
	mov.b64 	{%r29, %temp}, %fd78;
	}
	shl.b32 	%r30, %r28, 1;
	setp.gt.u32 	%p3, %r30, -33554433;
	and.b32  	%r31, %r28, -15728641;
	selp.b32 	%r32, %r31, %r28, %p3;
	mov.b64 	%fd79, {%r29, %r32};
	mul.rn.f64 	%fd80, %fd75, %fd79;
	neg.f64 	%fd81, %fd80;
	fma.rn.f64 	%fd82, %fd75, %fd79, %fd81;
	fma.rn.f64 	%fd83, %fd77, %fd79, %fd82;
	add.f64 	%fd4, %fd80, %fd83;
	sub.f64 	%fd84, %fd80, %fd4;
	add.f64 	%fd5, %fd83, %fd84;
	fma.rn.f64 	%fd85, %fd4, 0d3FF71547652B82FE, 0d4338000000000000;
	{
	.reg .b32 %temp; 
	mov.b64 	{%r13, %temp}, %fd85;
	}
	mov.f64 	%fd86, 0dC338000000000000;
	add.rn.f64 	%fd87, %fd85, %fd86;
	fma.rn.f64 	%fd88, %fd87, 0dBFE62E42FEFA39EF, %fd4;
	fma.rn.f64 	%fd89, %fd87, 0dBC7ABC9E3B39803F, %fd88;
	fma.rn.f64 	%fd90, %fd89, 0d3E5ADE1569CE2BDF, 0d3E928AF3FCA213EA;
	fma.rn.f64 	%fd91, %fd90, %fd89, 0d3EC71DEE62401315;
	fma.rn.f64 	%fd92, %fd91, %fd89, 0d3EFA01997C89EB71;
	fma.rn.f64 	%fd93, %fd92, %fd89, 0d3F2A01A014761F65;
	fma.rn.f64 	%fd94, %fd93, %fd89, 0d3F56C16C1852B7AF;
	fma.rn.f64 	%fd95, %fd94, %fd89, 0d3F81111111122322;
	fma.rn.f64 	%fd96, %fd95, %fd89, 0d3FA55555555502A1;
	fma.rn.f64 	%fd97, %fd96, %fd89, 0d3FC5555555555511;
	fma.rn.f64 	%fd98, %fd97, %fd89, 0d3FE000000000000B;
	fma.rn.f64 	%fd99, %fd98, %fd89, 0d3FF0000000000000;
	fma.rn.f64 	%fd100, %fd99, %fd89, 0d3FF0000000000000;
	{
	.reg .b32 %temp; 
	mov.b64 	{%r14, %temp}, %fd100;
	}
	{
	.reg .b32 %temp; 
	mov.b64 	{%temp, %r15}, %fd100;
	}
	shl.b32 	%r33, %r13, 20;
	add.s32 	%r34, %r33, %r15;
	mov.b64 	%fd108, {%r14, %r34};
	{
	.reg .b32 %temp; 
	mov.b64 	{%temp, %r35}, %fd4;
	}
	mov.b32 	%f2, %r35;
	abs.f32 	%f1, %f2;
	setp.lt.f32 	%p4, %f1, 0f4086232B;
	@%p4 bra 	$L__BB2_7;
	setp.lt.f64 	%p5, %fd4, 0d0000000000000000;
	add.f64 	%fd101, %fd4, 0d7FF0000000000000;
	selp.f64 	%fd108, 0d0000000000000000, %fd101, %p5;
	setp.geu.f32 	%p6, %f1, 0f40874800;
	@%p6 bra 	$L__BB2_7;
	shr.u32 	%r36, %r13, 31;
	add.s32 	%r37, %r13, %r36;
	shr.s32 	%r38, %r37, 1;
	shl.b32 	%r39, %r38, 20;
	add.s32 	%r40, %r15, %r39;
	mov.b64 	%fd102, {%r14, %r40};
	sub.s32 	%r41, %r13, %r38;
	shl.b32 	%r42, %r41, 20;
	add.s32 	%r43, %r42, 1072693248;
	mov.b32 	%r44, 0;
	mov.b64 	%fd103, {%r44, %r43};
	mul.f64 	%fd108, %fd103, %fd102;
$L__BB2_7:
	abs.f64 	%fd104, %fd108;
	setp.eq.f64 	%p7, %fd104, 0d7FF0000000000000;
	fma.rn.f64 	%fd105, %fd108, %fd5, %fd108;
	selp.f64 	%fd106, %fd108, %fd105, %p7;
	st.param.f64 	[func_retval0], %fd106;
	ret;

}


// ===== COMPILED SASS (sm_100) =====

	.target	sm_100

	.elftype	@"ET_EXEC"


//--------------------- .note.nv.tkinfo           --------------------------
	.section	.note.nv.tkinfo,"",@"SHT_NOTE"
	.sectionflags	@"SHF_NOTE_NV_TKINFO"
	.tkinfo
        /*0018*/ 	.word	0x00000002
        /*0030*/ 	.string	""
        /*0030*/ 	.string	"ptxas"
        /*0030*/ 	.string	"Cuda compilation tools, release 13.0, V13.0.88"
        /*0030*/ 	.string	"Build cuda_13.0.r13.0/compiler.36424714_0"
        /*0030*/ 	.string	"-arch sm_100 -m 64 "



//--------------------- .note.nv.cuinfo           --------------------------
	.section	.note.nv.cuinfo,"",@"SHT_NOTE"
	.sectionflags	@"SHF_NOTE_NV_CUINFO"
        /*0018*/ 	.short	0x0002
        /*001a*/ 	.short	0x0064
        /*001c*/ 	.short	0x0082
	.zero		2


//--------------------- .nv.info                  --------------------------
	.section	.nv.info,"",@"SHT_CUDA_INFO"
	.align	4


	//----- nvinfo : EIATTR_REGCOUNT
	.align		4
        /*0000*/ 	.byte	0x04, 0x2f
        /*0002*/ 	.short	(.L_1 - .L_0)
	.align		4
.L_0:
        /*0004*/ 	.word	index@(_Z12propagator_UPfS_S_S_S_S_iiff)
        /*0008*/ 	.word	0x00000018


	//----- nvinfo : EIATTR_FRAME_SIZE
	.align		4
.L_1:
        /*000c*/ 	.byte	0x04, 0x11
        /*000e*/ 	.short	(.L_3 - .L_2)
	.align		4
.L_2:
        /*0010*/ 	.word	index@($__internal_2_$__cuda_sm3x_div_rn_noftz_f32_slowpath)
        /*0014*/ 	.word	0x00000000


	//----- nvinfo : EIATTR_FRAME_SIZE
	.align		4
.L_3:
        /*0018*/ 	.byte	0x04, 0x11
        /*001a*/ 	.short	(.L_5 - .L_4)
	.align		4
.L_4:
        /*001c*/ 	.word	index@($__internal_1_$__cuda_sm20_rcp_rn_f32_slowpath)
        /*0020*/ 	.word	0x00000000


	//----- nvinfo : EIATTR_FRAME_SIZE
	.align		4
.L_5:
        /*0024*/ 	.byte	0x04, 0x11
        /*0026*/ 	.short	(.L_7 - .L_6)
	.align		4
.L_6:
        /*0028*/ 	.word	index@(_Z12propagator_UPfS_S_S_S_S_iiff)
        /*002c*/ 	.word	0x00000000


	//----- nvinfo : EIATTR_REGCOUNT
	.align		4
.L_7:
        /*0030*/ 	.byte	0x04, 0x2f
        /*0032*/ 	.short	(.L_9 - .L_8)
	.align		4
.L_8:
        /*0034*/ 	.word	index@(_Z12propagator_TPfS_S_S_S_S_S_S_S_iiffiii)
        /*0038*/ 	.word	0x00000032


	//----- nvinfo : EIATTR_FRAME_SIZE
	.align		4
.L_9:
        /*003c*/ 	.byte	0x04, 0x11
        /*003e*/ 	.short	(.L_11 - .L_10)
	.align		4
.L_10:
        /*0040*/ 	.word	index@($_Z12propagator_TPfS_S_S_S_S_S_S_S_iiffiii$__internal_accurate_pow)
        /*0044*/ 	.word	0x00000000


	//----- nvinfo : EIATTR_FRAME_SIZE
	.align		4
.L_11:
        /*0048*/ 	.byte	0x04, 0x11
        /*004a*/ 	.short	(.L_13 - .L_12)
	.align		4
.L_12:
        /*004c*/ 	.word	index@($__internal_0_$__cuda_sm3x_div_rn_noftz_f32_slowpath)
        /*0050*/ 	.word	0x00000000


	//----- nvinfo : EIATTR_FRAME_SIZE
	.align		4
.L_13:
        /*0054*/ 	.byte	0x04, 0x11
        /*0056*/ 	.short	(.L_15 - .L_14)
	.align		4
.L_14:
        /*0058*/ 	.word	index@(_Z12propagator_TPfS_S_S_S_S_S_S_S_iiffiii)
        /*005c*/ 	.word	0x00000000


	//----- nvinfo : EIATTR_MIN_STACK_SIZE
	.align		4
.L_15:
        /*0060*/ 	.byte	0x04, 0x12
        /*0062*/ 	.short	(.L_17 - .L_16)
	.align		4
.L_16:
        /*0064*/ 	.word	index@(_Z12propagator_TPfS_S_S_S_S_S_S_S_iiffiii)
        /*0068*/ 	.word	0x00000000


	//----- nvinfo : EIATTR_MIN_STACK_SIZE
	.align		4
.L_17:
        /*006c*/ 	.byte	0x04, 0x12
        /*006e*/ 	.short	(.L_19 - .L_18)
	.align		4
.L_18:
        /*0070*/ 	.word	index@(_Z12propagator_UPfS_S_S_S_S_iiff)
        /*0074*/ 	.word	0x00000000
.L_19:


//--------------------- .nv.compat                --------------------------
	.section	.nv.compat,"",@"SHT_CUDA_COMPAT_INFO"
	.align	4
        /*0000*/ 	.byte	0x02, 0x09, 0x00, 0x00, 0x02, 0x02, 0x01, 0x00, 0x02, 0x05, 0x05, 0x00, 0x03, 0x07, 0x01, 0x01
        /*0010*/ 	.byte	0x02, 0x03, 0x00, 0x00, 0x02, 0x06, 0x01, 0x00, 0x04, 0x0b, 0x08, 0x00, 0x01, 0x00, 0x00, 0x00
        /*0020*/ 	.byte	0x00, 0x00, 0x00, 0x00


//--------------------- .nv.info._Z12propagator_TPfS_S_S_S_S_S_S_S_iiffiii --------------------------
	.section	.nv.info._Z12propagator_TPfS_S_S_S_S_S_S_S_iiffiii,"",@"SHT_CUDA_INFO"
	.sectionflags	@""
	.align	4


	//----- nvinfo : EIATTR_CUDA_API_VERSION
	.align		4
        /*0000*/ 	.byte	0x04, 0x37
        /*0002*/ 	.short	(.L_21 - .L_20)
.L_20:
        /*0004*/ 	.word	0x00000082


	//----- nvinfo : EIATTR_KPARAM_INFO
	.align		4
.L_21:
        /*0008*/ 	.byte	0x04, 0x17
        /*000a*/ 	.short	(.L_23 - .L_22)
.L_22:
        /*000c*/ 	.word	0x00000000
        /*0010*/ 	.short	0x000f
        /*0012*/ 	.short	0x0060
        /*0014*/ 	.byte	0x00, 0xf0, 0x11, 0x00


	//----- nvinfo : EIATTR_KPARAM_INFO
	.align		4
.L_23:
        /*0018*/ 	.byte	0x04, 0x17
        /*001a*/ 	.short	(.L_25 - .L_24)
.L_24:
        /*001c*/ 	.word	0x00000000
        /*0020*/ 	.short	0x000e
        /*0022*/ 	.short	0x005c
        /*0024*/ 	.byte	0x00, 0xf0, 0x11, 0x00


	//----- nvinfo : EIATTR_KPARAM_INFO
	.align		4
.L_25:
        /*0028*/ 	.byte	0x04, 0x17
        /*002a*/ 	.short	(.L_27 - .L_26)
.L_26:
        /*002c*/ 	.word	0x00000000
        /*0030*/ 	.short	0x000d
        /*0032*/ 	.short	0x0058
        /*0034*/ 	.byte	0x00, 0xf0, 0x11, 0x00


	//----- nvinfo : EIATTR_KPARAM_INFO
	.align		4
.L_27:
        /*0038*/ 	.byte	0x04, 0x17
        /*003a*/ 	.short	(.L_29 - .L_28)
.L_28:
        /*003c*/ 	.word	0x00000000
        /*0040*/ 	.short	0x000c
        /*0042*/ 	.short	0x0054
        /*0044*/ 	.byte	0x00, 0xf0, 0x11, 0x00


	//----- nvinfo : EIATTR_KPARAM_INFO
	.align		4
.L_29:
        /*0048*/ 	.byte	0x04, 0x17
        /*004a*/ 	.short	(.L_31 - .L_30)
.L_30:
        /*004c*/ 	.word	0x00000000
        /*0050*/ 	.short	0x000b
        /*0052*/ 	.short	0x0050
        /*0054*/ 	.byte	0x00, 0xf0, 0x11, 0x00


	//----- nvinfo : EIATTR_KPARAM_INFO
	.align		4
.L_31:
        /*0058*/ 	.byte	0x04, 0x17
        /*005a*/ 	.short	(.L_33 - .L_32)
.L_32:
        /*005c*/ 	.word	0x00000000
        /*0060*/ 	.short	0x000a
        /*0062*/ 	.short	0x004c
        /*0064*/ 	.byte	0x00, 0xf0, 0x11, 0x00


	//----- nvinfo : EIATTR_KPARAM_INFO
	.align		4
.L_33:
        /*0068*/ 	.byte	0x04, 0x17
        /*006a*/ 	.short	(.L_35 - .L_34)
.L_34:
        /*006c*/ 	.word	0x00000000
        /*0070*/ 	.short	0x0009
        /*0072*/ 	.short	0x0048
        /*0074*/ 	.byte	0x00, 0xf0, 0x11, 0x00


	//----- nvinfo : EIATTR_KPARAM_INFO
	.align		4
.L_35:
        /*0078*/ 	.byte	0x04, 0x17
        /*007a*/ 	.short	(.L_37 - .L_36)
.L_36:
        /*007c*/ 	.word	0x00000000
        /*0080*/ 	.short	0x0008
        /*0082*/ 	.short	0x0040
        /*0084*/ 	.byte	0x00, 0xf5, 0x21, 0x00


	//----- nvinfo : EIATTR_KPARAM_INFO
	.align		4
.L_37:
        /*0088*/ 	.byte	0x04, 0x17
        /*008a*/ 	.short	(.L_39 - .L_38)
.L_38:
        /*008c*/ 	.word	0x00000000
        /*0090*/ 	.short	0x0007
        /*0092*/ 	.short	0x0038
        /*0094*/ 	.byte	0x00, 0xf5, 0x21, 0x00


	//----- nvinfo : EIATTR_KPARAM_INFO
	.align		4
.L_39:
        /*0098*/ 	.byte	0x04, 0x17
        /*009a*/ 	.short	(.L_41 - .L_40)
.L_40:
        /*009c*/ 	.word	0x00000000
        /*00a0*/ 	.short	0x0006
        /*00a2*/ 	.short	0x0030
        /*00a4*/ 	.byte	0x00, 0xf5, 0x21, 0x00


	//----- nvinfo : EIATTR_KPARAM_INFO
	.align		4
.L_41:
        /*00a8*/ 	.byte	0x04, 0x17
        /*00aa*/ 	.short	(.L_43 - .L_42)
.L_42:
        /*00ac*/ 	.word	0x00000000
        /*00b0*/ 	.short	0x0005
        /*00b2*/ 	.short	0x0028
        /*00b4*/ 	.byte	0x00, 0xf5, 0x21, 0x00


	//----- nvinfo : EIATTR_KPARAM_INFO
	.align		4
.L_43:
        /*00b8*/ 	.byte	0x04, 0x17
        /*00ba*/ 	.short	(.L_45 - .L_44)
.L_44:
        /*00bc*/ 	.word	0x00000000
        /*00c0*/ 	.short	0x0004
        /*00c2*/ 	.short	0x0020
        /*00c4*/ 	.byte	0x00, 0xf5, 0x21, 0x00


	//----- nvinfo : EIATTR_KPARAM_INFO
	.align		4
.L_45:
        /*00c8*/ 	.byte	0x04, 0x17
        /*00ca*/ 	.short	(.L_47 - .L_46)
.L_46:
        /*00cc*/ 	.word	0x00000000
        /*00d0*/ 	.short	0x0003
        /*00d2*/ 	.short	0x0018
        /*00d4*/ 	.byte	0x00, 0xf5, 0x21, 0x00


	//----- nvinfo : EIATTR_KPARAM_INFO
	.align		4
.L_47:
        /*00d8*/ 	.byte	0x04, 0x17
        /*00da*/ 	.short	(.L_49 - .L_48)
.L_48:
        /*00dc*/ 	.word	0x00000000
        /*00e0*/ 	.short	0x0002
        /*00e2*/ 	.short	0x0010
        /*00e4*/ 	.byte	0x00, 0xf5, 0x21, 0x00


	//----- nvinfo : EIATTR_KPARAM_INFO
	.align		4
.L_49:
        /*00e8*/ 	.byte	0x04, 0x17
        /*00ea*/ 	.short	(.L_51 - .L_50)
.L_50:
        /*00ec*/ 	.word	0x00000000
        /*00f0*/ 	.short	0x0001
        /*00f2*/ 	.short	0x0008
        /*00f4*/ 	.byte	0x00, 0xf5, 0x21, 0x00


	//----- nvinfo : EIATTR_KPARAM_INFO
	.align		4
.L_51:
        /*00f8*/ 	.byte	0x04, 0x17
        /*00fa*/ 	.short	(.L_53 - .L_52)
.L_52:
        /*00fc*/ 	.word	0x00000000
        /*0100*/ 	.short	0x0000
        /*0102*/ 	.short	0x0000
        /*0104*/ 	.byte	0x00, 0xf5, 0x21, 0x00


	//----- nvinfo : EIATTR_SPARSE_MMA_MASK
	.align		4
.L_53:
        /*0108*/ 	.byte	0x03, 0x50
        /*010a*/ 	.short	0x0000


	//----- nvinfo : EIATTR_MAXREG_COUNT
	.align		4
        /*010c*/ 	.byte	0x03, 0x1b
        /*010e*/ 	.short	0x00ff


	//----- nvinfo : EIATTR_MERCURY_ISA_VERSION
	.align		4
        /*0110*/ 	.byte	0x03, 0x5f
        /*0112*/ 	.short	0x0101


	//----- nvinfo : EIATTR_VRC_CTA_INIT_COUNT
	.align		4
        /*0114*/ 	.byte	0x02, 0x4a
	.zero		1
	.zero		1


	//----- nvinfo : EIATTR_EXIT_INSTR_OFFSETS
	.align		4
        /*0118*/ 	.byte	0x04, 0x1c
        /*011a*/ 	.short	(.L_55 - .L_54)


	//   ....[0]....
.L_54:
        /*011c*/ 	.word	0x000000d0


	//   ....[1]....
        /*0120*/ 	.word	0x00001190


	//   ....[2]....
        /*0124*/ 	.word	0x00001240


	//----- nvinfo : EIATTR_CRS_STACK_SIZE
	.align		4
.L_55:
        /*0128*/ 	.byte	0x04, 0x1e
        /*012a*/ 	.short	(.L_57 - .L_56)
.L_56:
        /*012c*/ 	.word	0x00000000


	//----- nvinfo : EIATTR_CBANK_PARAM_SIZE
	.align		4
.L_57:
        /*0130*/ 	.byte	0x03, 0x19
        /*0132*/ 	.short	0x0064


	//----- nvinfo : EIATTR_PARAM_CBANK
	.align		4
        /*0134*/ 	.byte	0x04, 0x0a
        /*0136*/ 	.short	(.L_59 - .L_58)
	.align		4
.L_58:
        /*0138*/ 	.word	index@(.nv.constant0._Z12propagator_TPfS_S_S_S_S_S_S_S_iiffiii)
        /*013c*/ 	.short	0x0380
        /*013e*/ 	.short	0x0064


	//----- nvinfo : EIATTR_SW_WAR
	.align		4
.L_59:
        /*0140*/ 	.byte	0x04, 0x36
        /*0142*/ 	.short	(.L_61 - .L_60)
.L_60:
        /*0144*/ 	.word	0x00000008
.L_61:


//--------------------- .nv.info._Z12propagator_UPfS_S_S_S_S_iiff --------------------------
	.section	.nv.info._Z12propagator_UPfS_S_S_S_S_iiff,"",@"SHT_CUDA_INFO"
	.sectionflags	@""
	.align	4


	//----- nvinfo : EIATTR_CUDA_API_VERSION
	.align		4
        /*0000*/ 	.byte	0x04, 0x37
        /*0002*/ 	.short	(.L_63 - .L_62)
.L_62:
        /*0004*/ 	.word	0x00000082


	//----- nvinfo : EIATTR_KPARAM_INFO
	.align		4
.L_63:
        /*0008*/ 	.byte	0x04, 0x17
        /*000a*/ 	.short	(.L_65 - .L_64)
.L_64:
        /*000c*/ 	.word	0x00000000
        /*0010*/ 	.short	0x0009
        /*0012*/ 	.short	0x003c
        /*0014*/ 	.byte	0x00, 0xf0, 0x11, 0x00


	//----- nvinfo : EIATTR_KPARAM_INFO
	.align		4
.L_65:
        /*0018*/ 	.byte	0x04, 0x17
        /*001a*/ 	.short	(.L_67 - .L_66)
.L_66:
        /*001c*/ 	.word	0x00000000
        /*0020*/ 	.short	0x0008
        /*0022*/ 	.short	0x0038
        /*0024*/ 	.byte	0x00, 0xf0, 0x11, 0x00


	//----- nvinfo : EIATTR_KPARAM_INFO
	.align		4
.L_67:
        /*0028*/ 	.byte	0x04, 0x17
        /*002a*/ 	.short	(.L_69 - .L_68)
.L_68:
        /*002c*/ 	.word	0x00000000
        /*0030*/ 	.short	0x0007
        /*0032*/ 	.short	0x0034
        /*0034*/ 	.byte	0x00, 0xf0, 0x11, 0x00


	//----- nvinfo : EIATTR_KPARAM_INFO
	.align		4
.L_69:
        /*0038*/ 	.byte	0x04, 0x17
        /*003a*/ 	.short	(.L_71 - .L_70)
.L_70:
        /*003c*/ 	.word	0x00000000
        /*0040*/ 	.short	0x0006
        /*0042*/ 	.short	0x0030
        /*0044*/ 	.byte	0x00, 0xf0, 0x11, 0x00


	//----- nvinfo : EIATTR_KPARAM_INFO
	.align		4
.L_71:
        /*0048*/ 	.byte	0x04, 0x17
        /*004a*/ 	.short	(.L_73 - .L_72)
.L_72:
        /*004c*/ 	.word	0x00000000
        /*0050*/ 	.short	0x0005
        /*0052*/ 	.short	0x0028
        /*0054*/ 	.byte	0x00, 0xf5, 0x21, 0x00


	//----- nvinfo : EIATTR_KPARAM_INFO
	.align		4
.L_73:
        /*0058*/ 	.byte	0x04, 0x17
        /*005a*/ 	.short	(.L_75 - .L_74)
.L_74:
        /*005c*/ 	.word	0x00000000
        /*0060*/ 	.short	0x0004
        /*0062*/ 	.short	0x0020
        /*0064*/ 	.byte	0x00, 0xf5, 0x21, 0x00


	//----- nvinfo : EIATTR_KPARAM_INFO
	.align		4
.L_75:
        /*0068*/ 	.byte	0x04, 0x17
        /*006a*/ 	.short	(.L_77 - .L_76)
.L_76:
        /*006c*/ 	.word	0x00000000
        /*0070*/ 	.short	0x0003
        /*0072*/ 	.short	0x0018
        /*0074*/ 	.byte	0x00, 0xf5, 0x21, 0x00


	//----- nvinfo : EIATTR_KPARAM_INFO
	.align		4
.L_77:
        /*0078*/ 	.byte	0x04, 0x17
        /*007a*/ 	.short	(.L_79 - .L_78)
.L_78:
        /*007c*/ 	.word	0x00000000
        /*0080*/ 	.short	0x0002
        /*0082*/ 	.short	0x0010
        /*0084*/ 	.byte	0x00, 0xf5, 0x21, 0x00


	//----- nvinfo : EIATTR_KPARAM_INFO
	.align		4
.L_79:
        /*0088*/ 	.byte	0x04, 0x17
        /*008a*/ 	.short	(.L_81 - .L_80)
.L_80:
        /*008c*/ 	.word	0x00000000
        /*0090*/ 	.short	0x0001
        /*0092*/ 	.short	0x0008
        /*0094*/ 	.byte	0x00, 0xf5, 0x21, 0x00


	//----- nvinfo : EIATTR_KPARAM_INFO
	.align		4
.L_81:
        /*0098*/ 	.byte	0x04, 0x17
        /*009a*/ 	.short	(.L_83 - .L_82)
.L_82:
        /*009c*/ 	.word	0x00000000
        /*00a0*/ 	.short	0x0000
        /*00a2*/ 	.short	0x0000
        /*00a4*/ 	.byte	0x00, 0xf5, 0x21, 0x00


	//----- nvinfo : EIATTR_SPARSE_MMA_MASK
	.align		4
.L_83:
        /*00a8*/ 	.byte	0x03, 0x50
        /*00aa*/ 	.short	0x0000


	//----- nvinfo : EIATTR_MAXREG_COUNT
	.align		4
        /*00ac*/ 	.byte	0x03, 0x1b
        /*00ae*/ 	.short	0x00ff


	//----- nvinfo : EIATTR_MERCURY_ISA_VERSION
	.align		4
        /*00b0*/ 	.byte	0x03, 0x5f
        /*00b2*/ 	.short	0x0101


	//----- nvinfo : EIATTR_VRC_CTA_INIT_COUNT
	.align		4
        /*00b4*/ 	.byte	0x02, 0x4a
	.zero		1
	.zero		1


	//----- nvinfo : EIATTR_EXIT_INSTR_OFFSETS
	.align		4
        /*00b8*/ 	.byte	0x04, 0x1c
        /*00ba*/ 	.short	(.L_85 - .L_84)


	//   ....[0]....
.L_84:
        /*00bc*/ 	.word	0x00000100


	//   ....[1]....
        /*00c0*/ 	.word	0x00000650


	//----- nvinfo : EIATTR_CRS_STACK_SIZE
	.align		4
.L_85:
        /*00c4*/ 	.byte	0x04, 0x1e
        /*00c6*/ 	.short	(.L_87 - .L_86)
.L_86:
        /*00c8*/ 	.word	0x00000000


	//----- nvinfo : EIATTR_CBANK_PARAM_SIZE
	.align		4
.L_87:
        /*00cc*/ 	.byte	0x03, 0x19
        /*00ce*/ 	.short	0x0040


	//----- nvinfo : EIATTR_PARAM_CBANK
	.align		4
        /*00d0*/ 	.byte	0x04, 0x0a
        /*00d2*/ 	.short	(.L_89 - .L_88)
	.align		4
.L_88:
        /*00d4*/ 	.word	index@(.nv.constant0._Z12propagator_UPfS_S_S_S_S_iiff)
        /*00d8*/ 	.short	0x0380
        /*00da*/ 	.short	0x0040


	//----- nvinfo : EIATTR_SW_WAR
	.align		4
.L_89:
        /*00dc*/ 	.byte	0x04, 0x36
        /*00de*/ 	.short	(.L_91 - .L_90)
.L_90:
        /*00e0*/ 	.word	0x00000008
.L_91:


//--------------------- .nv.callgraph             --------------------------
	.section	.nv.callgraph,"",@"SHT_CUDA_CALLGRAPH"
	.align	4
	.sectionentsize	8
	.align		4
        /*0000*/ 	.word	0x00000000
	.align		4
        /*0004*/ 	.word	0xffffffff
	.align		4
        /*0008*/ 	.word	0x00000000
	.align		4
        /*000c*/ 	.word	0xfffffffe
	.align		4
        /*0010*/ 	.word	0x00000000
	.align		4
        /*0014*/ 	.word	0xfffffffd
	.align		4
        /*0018*/ 	.word	0x00000000
	.align		4
        /*001c*/ 	.word	0xfffffffc


//--------------------- .text._Z12propagator_TPfS_S_S_S_S_S_S_S_iiffiii --------------------------
	.section	.text._Z12propagator_TPfS_S_S_S_S_S_S_S_iiffiii,"ax",@progbits
	.align	128
        .global         _Z12propagator_TPfS_S_S_S_S_S_S_S_iiffiii
        .type           _Z12propagator_TPfS_S_S_S_S_S_S_S_iiffiii,@function
        .size           _Z12propagator_TPfS_S_S_S_S_S_S_S_iiffiii,(.L_x_53 - _Z12propagator_TPfS_S_S_S_S_S_S_S_iiffiii)
        .other          _Z12propagator_TPfS_S_S_S_S_S_S_S_iiffiii,@"STO_CUDA_ENTRY STV_DEFAULT"
_Z12propagator_TPfS_S_S_S_S_S_S_S_iiffiii:
.text._Z12propagator_TPfS_S_S_S_S_S_S_S_iiffiii:
[----:B------:R-:W-:Y:S01]  /*0000*/  LDC R1, c[0x0][0x37c] ;  /* 0x0000df00ff017b82 */ /* 0x000fe20000000800 */
[----:B------:R-:W0:Y:S01]  /*0010*/  S2R R3, SR_TID.Y ;  /* 0x0000000000037919 */ /* 0x000e220000002200 */
[----:B------:R-:W1:Y:S01]  /*0020*/  LDCU UR4, c[0x0][0x360] ;  /* 0x00006c00ff0477ac */ /* 0x000e620008000800 */
[----:B------:R-:W0:Y:S01]  /*0030*/  S2R R0, SR_CTAID.Y ;  /* 0x0000000000007919 */ /* 0x000e220000002600 */
[----:B------:R-:W0:Y:S01]  /*0040*/  LDCU UR5, c[0x0][0x364] ;  /* 0x00006c80ff0577ac */ /* 0x000e220008000800 */
[----:B------:R-:W1:Y:S01]  /*0050*/  S2R R2, SR_TID.X ;  /* 0x0000000000027919 */ /* 0x000e620000002100 */
[----:B------:R-:W2:Y:S01]  /*0060*/  LDCU.64 UR6, c[0x0][0x3c8] ;  /* 0x00007900ff0677ac */ /* 0x000ea20008000a00 */
[----:B------:R-:W1:Y:S01]  /*0070*/  S2R R5, SR_CTAID.X ;  /* 0x0000000000057919 */ /* 0x000e620000002500 */
[----:B0-----:R-:W-:-:S05]  /*0080*/  IMAD R3, R0, UR5, R3 ;  /* 0x0000000500037c24 */ /* 0x001fca000f8e0203 */
[----:B--2---:R-:W-:Y:S01]  /*0090*/  ISETP.GE.AND P0, PT, R3, UR7, PT ;  /* 0x0000000703007c0c */ /* 0x004fe2000bf06270 */
[----:B-1----:R-:W-:Y:S02]  /*00a0*/  IMAD R2, R5, UR4, R2 ;  /* 0x0000000405027c24 */ /* 0x002fe4000f8e0202 */
[----:B------:R-:W-:-:S05]  /*00b0*/  IMAD.U32 R5, RZ, RZ, UR6 ;  /* 0x00000006ff057e24 */ /* 0x000fca000f8e00ff */
[----:B------:R-:W-:-:S13]  /*00c0*/  ISETP.GE.OR P0, PT, R2, R5, P0 ;  /* 0x000000050200720c */ /* 0x000fda0000706670 */
[----:B------:R-:W-:Y:S05]  /*00d0*/  @P0 EXIT ;  /* 0x000000000000094d */ /* 0x000fea0003800000 */
[----:B------:R-:W-:Y:S01]  /*00e0*/  VIADD R7, R5, 0xffffffff ;  /* 0xffffffff05077836 */ /* 0x000fe20000000000 */
[----:B------:R-:W-:Y:S01]  /*00f0*/  UIADD3 UR4, UPT, UPT, UR7, -0x1, URZ ;  /* 0xffffffff07047890 */ /* 0x000fe2000fffe0ff */
[----:B------:R-:W-:Y:S01]  /*0100*/  BSSY.RECONVERGENT B0, `(.L_x_0) ;  /* 0x0000103000007945 */ /* 0x000fe20003800200 */
[----:B------:R-:W0:Y:S02]  /*0110*/  LDCU.64 UR6, c[0x0][0x358] ;  /* 0x00006b00ff0677ac */ /* 0x000e240008000a00 */
[----:B------:R-:W-:-:S04]  /*0120*/  ISETP.GE.AND P0, PT, R2, R7, PT ;  /* 0x000000070200720c */ /* 0x000fc80003f06270 */
[----:B------:R-:W-:-:S04]  /*0130*/  ISETP.LT.OR P0, PT, R2, 0x1, P0 ;  /* 0x000000010200780c */ /* 0x000fc80000701670 */
[----:B------:R-:W-:-:S04]  /*0140*/  ISETP.EQ.OR P0, PT, R3, RZ, P0 ;  /* 0x000000ff0300720c */ /* 0x000fc80000702670 */
[----:B------:R-:W-:-:S13]  /*0150*/  ISETP.GE.U32.OR P0, PT, R3, UR4, P0 ;  /* 0x0000000403007c0c */ /* 0x000fda0008706470 */
[----:B0-----:R-:W-:Y:S05]  /*0160*/  @P0 BRA `(.L_x_1) ;  /* 0x0000000c00f00947 */ /* 0x001fea0003800000 */
[----:B------:R-:W0:Y:S01]  /*0170*/  LDC.64 R6, c[0x0][0x3a8] ;  /* 0x0000ea00ff067b82 */ /* 0x000e220000000a00 */
[----:B------:R-:W-:-:S04]  /*0180*/  IMAD R0, R3, R5, R2 ;  /* 0x0000000503007224 */ /* 0x000fc800078e0202 */
[----:B0-----:R-:W-:-:S03]  /*0190*/  IMAD.WIDE R4, R0, 0x4, R6 ;  /* 0x0000000400047825 */ /* 0x001fc600078e0206 */
[----:B------:R-:W0:Y:S02]  /*01a0*/  LDC.64 R6, c[0x0][0x390] ;  /* 0x0000e400ff067b82 */ /* 0x000e240000000a00 */
[----:B------:R-:W2:Y:S01]  /*01b0*/  LDG.E R20, desc[UR6][R4.64] ;  /* 0x0000000604147981 */ /* 0x000ea2000c1e1900 */
[----:B0-----:R-:W-:-:S05]  /*01c0*/  IMAD.WIDE R6, R0, 0x4, R6 ;  /* 0x0000000400067825 */ /* 0x001fca00078e0206 */
[----:B------:R0:W5:Y:S01]  /*01d0*/  LDG.E R21, desc[UR6][R6.64] ;  /* 0x0000000606157981 */ /* 0x000162000c1e1900 */
[----:B------:R-:W-:Y:S01]  /*01e0*/  BSSY.RECONVERGENT B1, `(.L_x_2) ;  /* 0x0000005000017945 */ /* 0x000fe20003800200 */
[----:B------:R-:W-:Y:S01]  /*01f0*/  MOV R42, 0x230 ;  /* 0x00000230002a7802 */ /* 0x000fe20000000f00 */
[----:B--2---:R-:W1:Y:S02]  /*0200*/  F2F.F64.F32 R22, R20 ;  /* 0x0000001400167310 */ /* 0x004e640000201800 */
[----:B01----:R-:W-:-:S11]  /*0210*/  DADD R40, -RZ, |R22| ;  /* 0x00000000ff287229 */ /* 0x003fd60000000516 */
[----:B-----5:R-:W-:Y:S05]  /*0220*/  CALL.REL.NOINC `($_Z12propagator_TPfS_S_S_S_S_S_S_S_iiffiii$__internal_accurate_pow) ;  /* 0x00000014009c7944 */ /* 0x020fea0003c00000 */
[----:B------:R-:W-:Y:S05]  /*0230*/  BSYNC.RECONVERGENT B1 ;  /* 0x0000000000017941 */ /* 0x000fea0003800200 */
.L_x_2:
[----:B------:R-:W0:Y:S08]  /*0240*/  LDC.64 R8, c[0x0][0x3b8] ;  /* 0x0000ee00ff087b82 */ /* 0x000e300000000a00 */
[----:B------:R-:W1:Y:S01]  /*0250*/  LDC.64 R14, c[0x0][0x3d0] ;  /* 0x0000f400ff0e7b82 */ /* 0x000e620000000a00 */
[----:B0-----:R-:W-:-:S05]  /*0260*/  IMAD.WIDE R8, R0, 0x4, R8 ;  /* 0x0000000400087825 */ /* 0x001fca00078e0208 */
[----:B------:R-:W2:Y:S01]  /*0270*/  LDG.E R18, desc[UR6][R8.64] ;  /* 0x0000000608127981 */ /* 0x000ea2000c1e1900 */
[----:B------:R-:W-:Y:S01]  /*0280*/  DADD R10, R22, 2 ;  /* 0x40000000160a7429 */ /* 0x000fe20000000000 */
[C---:B------:R-:W-:Y:S01]  /*0290*/  FSETP.NEU.AND P2, PT, R20.reuse, RZ, PT ;  /* 0x000000ff1400720b */ /* 0x040fe20003f4d000 */
[----:B-1----:R-:W0:Y:S01]  /*02a0*/  MUFU.RCP R24, R15 ;  /* 0x0000000f00187308 */ /* 0x002e220000001000 */
[----:B------:R-:W-:Y:S01]  /*02b0*/  BSSY.RECONVERGENT B1, `(.L_x_3) ;  /* 0x0000011000017945 */ /* 0x000fe20003800200 */
[----:B------:R-:W-:Y:S01]  /*02c0*/  IMAD.MOV.U32 R16, RZ, RZ, R28 ;  /* 0x000000ffff107224 */ /* 0x000fe200078e001c */
[----:B------:R-:W-:Y:S01]  /*02d0*/  FSETP.NEU.AND P4, PT, R20, 1, PT ;  /* 0x3f8000001400780b */ /* 0x000fe20003f8d000 */
[----:B------:R-:W-:-:S04]  /*02e0*/  IMAD.MOV.U32 R17, RZ, RZ, R29 ;  /* 0x000000ffff117224 */ /* 0x000fc800078e001d */
[----:B------:R-:W-:-:S04]  /*02f0*/  LOP3.LUT R12, R11, 0x7ff00000, RZ, 0xc0, !PT ;  /* 0x7ff000000b0c7812 */ /* 0x000fc800078ec0ff */
[----:B------:R-:W-:Y:S02]  /*0300*/  ISETP.NE.AND P3, PT, R12, 0x7ff00000, PT ;  /* 0x7ff000000c00780c */ /* 0x000fe40003f65270 */
[----:B------:R-:W-:Y:S01]  /*0310*/  @!P2 CS2R R16, SRZ ;  /* 0x000000000010a805 */ /* 0x000fe2000001ff00 */
[----:B0-----:R-:W-:-:S04]  /*0320*/  FFMA R13, R24, -R15, 1 ;  /* 0x3f800000180d7423 */ /* 0x001fc8000000080f */
[----:B------:R-:W-:Y:S01]  /*0330*/  FFMA R13, R24, R13, R24 ;  /* 0x0000000d180d7223 */ /* 0x000fe20000000018 */
[----:B--2---:R0:W1:Y:S05]  /*0340*/  F2F.F64.F32 R10, R18 ;  /* 0x00000012000a7310 */ /* 0x00406a0000201800 */
[----:B------:R-:W-:Y:S05]  /*0350*/  @P3 BRA `(.L_x_4) ;  /* 0x0000000000183947 */ /* 0x000fea0003800000 */
[----:B------:R-:W-:-:S13]  /*0360*/  FSETP.NAN.AND P0, PT, R20, R20, PT ;  /* 0x000000141400720b */ /* 0x000fda0003f08000 */
[----:B------:R-:W-:Y:S01]  /*0370*/  @P0 DADD R16, R22, 2 ;  /* 0x4000000016100429 */ /* 0x000fe20000000000 */
[----:B------:R-:W-:Y:S10]  /*0380*/  @P0 BRA `(.L_x_4) ;  /* 0x00000000000c0947 */ /* 0x000ff40003800000 */
[----:B------:R-:W-:-:S14]  /*0390*/  DSETP.NEU.AND P0, PT, |R22|, +INF , PT ;  /* 0x7ff000001600742a */ /* 0x000fdc0003f0d200 */
[----:B------:R-:W-:Y:S02]  /*03a0*/  @!P0 IMAD.MOV.U32 R16, RZ, RZ, 0x0 ;  /* 0x00000000ff108424 */ /* 0x000fe400078e00ff */
[----:B------:R-:W-:-:S07]  /*03b0*/  @!P0 IMAD.MOV.U32 R17, RZ, RZ, 0x7ff00000 ;  /* 0x7ff00000ff118424 */ /* 0x000fce00078e00ff */
.L_x_4:
[----:B------:R-:W-:Y:S05]  /*03c0*/  BSYNC.RECONVERGENT B1 ;  /* 0x0000000000017941 */ /* 0x000fea0003800200 */
.L_x_3:
[----:B------:R-:W2:Y:S01]  /*03d0*/  FCHK P0, R14, R15 ;  /* 0x0000000f0e007302 */ /* 0x000ea20000000000 */
[----:B------:R-:W-:Y:S01]  /*03e0*/  FSEL R24, R16, RZ, P4 ;  /* 0x000000ff10187208 */ /* 0x000fe20002000000 */
[----:B------:R-:W-:Y:S01]  /*03f0*/  FFMA R12, R13, R14, RZ ;  /* 0x0000000e0d0c7223 */ /* 0x000fe200000000ff */
[----:B------:R-:W-:-:S03]  /*0400*/  FSEL R25, R17, 1.875, P4 ;  /* 0x3ff0000011197808 */ /* 0x000fc60002000000 */
[----:B------:R-:W-:-:S03]  /*0410*/  FFMA R16, R12, -R15, R14 ;  /* 0x8000000f0c107223 */ /* 0x000fc6000000000e */
[----:B-1----:R-:W-:Y:S01]  /*0420*/  DMUL R24, R10, R24 ;  /* 0x000000180a187228 */ /* 0x002fe20000000000 */
[----:B------:R-:W-:Y:S01]  /*0430*/  FFMA R16, R13, R16, R12 ;  /* 0x000000100d107223 */ /* 0x000fe2000000000c */
[----:B--2---:R-:W-:Y:S09]  /*0440*/  @!P0 BRA `(.L_x_5) ;  /* 0x00000000000c8947 */ /* 0x004ff20003800000 */
[----:B------:R-:W-:-:S07]  /*0450*/  MOV R14, 0x470 ;  /* 0x00000470000e7802 */ /* 0x000fce0000000f00 */
[----:B0-----:R-:W-:Y:S05]  /*0460*/  CALL.REL.NOINC `($__internal_0_$__cuda_sm3x_div_rn_noftz_f32_slowpath) ;  /* 0x0000000c00787944 */ /* 0x001fea0003c00000 */
[----:B------:R-:W-:-:S07]  /*0470*/  IMAD.MOV.U32 R16, RZ, RZ, R12 ;  /* 0x000000ffff107224 */ /* 0x000fce00078e000c */
.L_x_5:
[----:B------:R-:W1:Y:S08]  /*0480*/  LDC.64 R14, c[0x0][0x380] ;  /* 0x0000e000ff0e7b82 */ /* 0x000e700000000a00 */
[----:B------:R-:W2:Y:S01]  /*0490*/  LDC.64 R12, c[0x0][0x3b0] ;  /* 0x0000ec00ff0c7b82 */ /* 0x000ea20000000a00 */
[----:B-1----:R-:W-:-:S05]  /*04a0*/  IMAD.WIDE R14, R0, 0x4, R14 ;  /* 0x00000004000e7825 */ /* 0x002fca00078e020e */
[----:B------:R-:W3:Y:S01]  /*04b0*/  LDG.E R30, desc[UR6][R14.64+0x4] ;  /* 0x000004060e1e7981 */ /* 0x000ee2000c1e1900 */
[----:B--2---:R-:W-:-:S03]  /*04c0*/  IMAD.WIDE R12, R0, 0x4, R12 ;  /* 0x00000004000c7825 */ /* 0x004fc600078e020c */
[----:B------:R-:W3:Y:S04]  /*04d0*/  LDG.E R31, desc[UR6][R14.64] ;  /* 0x000000060e1f7981 */ /* 0x000ee8000c1e1900 */
[----:B------:R-:W0:Y:S01]  /*04e0*/  LDG.E R43, desc[UR6][R12.64] ;  /* 0x000000060c2b7981 */ /* 0x000e22000c1e1900 */
[----:B------:R-:W1:Y:S08]  /*04f0*/  F2F.F64.F32 R16, R16 ;  /* 0x0000001000107310 */ /* 0x000e700000201800 */
[----:B------:R-:W-:Y:S01]  /*0500*/  F2F.F64.F32 R26, R21 ;  /* 0x00000015001a7310 */ /* 0x000fe20000201800 */
[----:B------:R-:W-:Y:S01]  /*0510*/  BSSY.RECONVERGENT B1, `(.L_x_6) ;  /* 0x000000e000017945 */ /* 0x000fe20003800200 */
[----:B------:R-:W-:Y:S01]  /*0520*/  @!P2 CS2R R28, SRZ ;  /* 0x00000000001ca805 */ /* 0x000fe2000001ff00 */
[----:B-1----:R-:W-:Y:S01]  /*0530*/  DMUL R24, R24, R16 ;  /* 0x0000001018187228 */ /* 0x002fe20000000000 */
[----:B---3--:R-:W-:-:S04]  /*0540*/  FADD R30, R30, -R31 ;  /* 0x8000001f1e1e7221 */ /* 0x008fc80000000000 */
[----:B0-----:R-:W0:Y:S08]  /*0550*/  F2F.F64.F32 R18, R43 ;  /* 0x0000002b00127310 */ /* 0x001e300000201800 */
[----:B------:R-:W1:Y:S01]  /*0560*/  F2F.F64.F32 R30, R30 ;  /* 0x0000001e001e7310 */ /* 0x000e620000201800 */
[----:B0-----:R-:W-:Y:S01]  /*0570*/  DADD R40, -RZ, |R18| ;  /* 0x00000000ff287229 */ /* 0x001fe20000000512 */
[----:B------:R-:W-:Y:S10]  /*0580*/  @P3 BRA `(.L_x_7) ;  /* 0x0000000000183947 */ /* 0x000ff40003800000 */
[----:B------:R-:W-:-:S13]  /*0590*/  FSETP.NAN.AND P0, PT, R20, R20, PT ;  /* 0x000000141400720b */ /* 0x000fda0003f08000 */
[----:B------:R-:W-:Y:S01]  /*05a0*/  @P0 DADD R28, R22, 2 ;  /* 0x40000000161c0429 */ /* 0x000fe20000000000 */
[----:B------:R-:W-:Y:S10]  /*05b0*/  @P0 BRA `(.L_x_7) ;  /* 0x00000000000c0947 */ /* 0x000ff40003800000 */
[----:B------:R-:W-:-:S14]  /*05c0*/  DSETP.NEU.AND P0, PT, |R22|, +INF , PT ;  /* 0x7ff000001600742a */ /* 0x000fdc0003f0d200 */
[----:B------:R-:W-:Y:S02]  /*05d0*/  @!P0 IMAD.MOV.U32 R28, RZ, RZ, 0x0 ;  /* 0x00000000ff1c8424 */ /* 0x000fe400078e00ff */
[----:B------:R-:W-:-:S07]  /*05e0*/  @!P0 IMAD.MOV.U32 R29, RZ, RZ, 0x7ff00000 ;  /* 0x7ff00000ff1d8424 */ /* 0x000fce00078e00ff */
.L_x_7:
[----:B------:R-:W-:Y:S05]  /*05f0*/  BSYNC.RECONVERGENT B1 ;  /* 0x0000000000017941 */ /* 0x000fea0003800200 */
.L_x_6:
[----:B-1----:R-:W-:Y:S01]  /*0600*/  DFMA R20, R24, R30, R26 ;  /* 0x0000001e1814722b */ /* 0x002fe2000000001a */
[----:B------:R-:W-:Y:S01]  /*0610*/  BSSY.RECONVERGENT B1, `(.L_x_8) ;  /* 0x0000005000017945 */ /* 0x000fe20003800200 */
[----:B------:R-:W-:Y:S02]  /*0620*/  FSEL R22, R28, RZ, P4 ;  /* 0x000000ff1c167208 */ /* 0x000fe40002000000 */
[----:B------:R-:W-:Y:S02]  /*0630*/  FSEL R23, R29, 1.875, P4 ;  /* 0x3ff000001d177808 */ /* 0x000fe40002000000 */
[----:B------:R-:W-:-:S07]  /*0640*/  MOV R42, 0x660 ;  /* 0x00000660002a7802 */ /* 0x000fce0000000f00 */
[----:B------:R-:W-:Y:S05]  /*0650*/  CALL.REL.NOINC `($_Z12propagator_TPfS_S_S_S_S_S_S_S_iiffiii$__internal_accurate_pow) ;  /* 0x0000001000907944 */ /* 0x000fea0003c00000 */
[----:B------:R-:W-:Y:S05]  /*0660*/  BSYNC.RECONVERGENT B1 ;  /* 0x0000000000017941 */ /* 0x000fea0003800200 */
.L_x_8:
[----:B------:R-:W0:Y:S08]  /*0670*/  LDC R24, c[0x0][0x3c8] ;  /* 0x0000f200ff187b82 */ /* 0x000e300000000800 */
[----:B------:R-:W1:Y:S01]  /*0680*/  LDC.64 R26, c[0x0][0x388] ;  /* 0x0000e200ff1a7b82 */ /* 0x000e620000000a00 */
[----:B0-----:R-:W-:-:S04]  /*0690*/  IMAD R25, R3, R24, -R24 ;  /* 0x0000001803197224 */ /* 0x001fc800078e0a18 */
[----:B------:R-:W-:Y:S02]  /*06a0*/  IMAD.IADD R31, R2, 0x1, R25 ;  /* 0x00000001021f7824 */ /* 0x000fe400078e0219 */
[----:B-1----:R-:W-:-:S04]  /*06b0*/  IMAD.WIDE R24, R0, 0x4, R26 ;  /* 0x0000000400187825 */ /* 0x002fc800078e021a */
[----:B------:R-:W-:Y:S01]  /*06c0*/  IMAD.WIDE R26, R31, 0x4, R26 ;  /* 0x000000041f1a7825 */ /* 0x000fe200078e021a */
[----:B------:R0:W5:Y:S04]  /*06d0*/  LDG.E R32, desc[UR6][R24.64] ;  /* 0x0000000618207981 */ /* 0x000168000c1e1900 */
[----:B------:R0:W5:Y:S01]  /*06e0*/  LDG.E R33, desc[UR6][R26.64] ;  /* 0x000000061a217981 */ /* 0x000162000c1e1900 */
[----:B------:R-:W-:Y:S01]  /*06f0*/  DADD R30, R18, 2 ;  /* 0x40000000121e7429 */ /* 0x000fe20000000000 */
[----:B------:R-:W-:Y:S01]  /*0700*/  FSETP.NEU.AND P0, PT, R43, RZ, PT ;  /* 0x000000ff2b00720b */ /* 0x000fe20003f0d000 */
[----:B------:R-:W-:Y:S08]  /*0710*/  BSSY.RECONVERGENT B1, `(.L_x_9) ;  /* 0x000000b000017945 */ /* 0x000ff00003800200 */
[----:B------:R-:W-:-:S04]  /*0720*/  LOP3.LUT R30, R31, 0x7ff00000, RZ, 0xc0, !PT ;  /* 0x7ff000001f1e7812 */ /* 0x000fc800078ec0ff */
[----:B------:R-:W-:Y:S02]  /*0730*/  ISETP.NE.AND P1, PT, R30, 0x7ff00000, PT ;  /* 0x7ff000001e00780c */ /* 0x000fe40003f25270 */
[----:B------:R-:W-:-:S11]  /*0740*/  @!P0 CS2R R28, SRZ ;  /* 0x00000000001c8805 */ /* 0x000fd6000001ff00 */
[----:B0-----:R-:W-:Y:S05]  /*0750*/  @P1 BRA `(.L_x_10) ;  /* 0x0000000000181947 */ /* 0x001fea0003800000 */
[----:B------:R-:W-:-:S13]  /*0760*/  FSETP.NAN.AND P0, PT, R43, R43, PT ;  /* 0x0000002b2b00720b */ /* 0x000fda0003f08000 */
[----:B------:R-:W-:Y:S01]  /*0770*/  @P0 DADD R28, R18, 2 ;  /* 0x40000000121c0429 */ /* 0x000fe20000000000 */
[----:B------:R-:W-:Y:S10]  /*0780*/  @P0 BRA `(.L_x_10) ;  /* 0x00000000000c0947 */ /* 0x000ff40003800000 */
[----:B------:R-:W-:-:S14]  /*0790*/  DSETP.NEU.AND P0, PT, |R18|, +INF , PT ;  /* 0x7ff000001200742a */ /* 0x000fdc0003f0d200 */
[----:B------:R-:W-:Y:S02]  /*07a0*/  @!P0 IMAD.MOV.U32 R28, RZ, RZ, 0x0 ;  /* 0x00000000ff1c8424 */ /* 0x000fe400078e00ff */
[----:B------:R-:W-:-:S07]  /*07b0*/  @!P0 IMAD.MOV.U32 R29, RZ, RZ, 0x7ff00000 ;  /* 0x7ff00000ff1d8424 */ /* 0x000fce00078e00ff */
.L_x_10:
[----:B------:R-:W-:Y:S05]  /*07c0*/  BSYNC.RECONVERGENT B1 ;  /* 0x0000000000017941 */ /* 0x000fea0003800200 */
.L_x_9:
[----:B------:R-:W-:Y:S01]  /*07d0*/  DADD R28, R28, R28 ;  /* 0x000000001c1c7229 */ /* 0x000fe2000000001c */
[----:B------:R-:W-:Y:S01]  /*07e0*/  FSETP.NEU.AND P0, PT, R43, 1, PT ;  /* 0x3f8000002b00780b */ /* 0x000fe20003f0d000 */
[----:B-----5:R-:W-:-:S08]  /*07f0*/  FADD R32, R32, -R33 ;  /* 0x8000002120207221 */ /* 0x020fd00000000000 */
[----:B------:R-:W-:Y:S02]  /*0800*/  FSEL R18, R28, RZ, P0 ;  /* 0x000000ff1c127208 */ /* 0x000fe40000000000 */
[----:B------:R-:W-:-:S06]  /*0810*/  FSEL R19, R29, 2, P0 ;  /* 0x400000001d137808 */ /* 0x000fcc0000000000 */
[----:B------:R-:W-:Y:S01]  /*0820*/  DADD R22, R22, -R18 ;  /* 0x0000000016167229 */ /* 0x000fe20000000812 */
[----:B------:R-:W0:Y:S07]  /*0830*/  LDC.64 R18, c[0x0][0x3a0] ;  /* 0x0000e800ff127b82 */ /* 0x000e2e0000000a00 */
[----:B------:R-:W-:Y:S01]  /*0840*/  DMUL R22, R10, R22 ;  /* 0x000000160a167228 */ /* 0x000fe20000000000 */
[----:B------:R-:W1:Y:S07]  /*0850*/  F2F.F64.F32 R10, R32 ;  /* 0x00000020000a7310 */ /* 0x000e6e0000201800 */
[----:B------:R-:W-:-:S08]  /*0860*/  DMUL R22, R16, R22 ;  /* 0x0000001610167228 */ /* 0x000fd00000000000 */
[----:B-1----:R-:W-:-:S10]  /*0870*/  DFMA R22, R22, R10, R20 ;  /* 0x0000000a1616722b */ /* 0x002fd40000000014 */
[----:B------:R-:W1:Y:S02]  /*0880*/  F2F.F32.F64 R23, R22 ;  /* 0x0000001600177310 */ /* 0x000e640000301000 */
[----:B-1----:R1:W-:Y:S04]  /*0890*/  STG.E desc[UR6][R6.64], R23 ;  /* 0x0000001706007986 */ /* 0x0023e8000c101906 */
[----:B------:R-:W2:Y:S01]  /*08a0*/  LDG.E R5, desc[UR6][R4.64] ;  /* 0x0000000604057981 */ /* 0x000ea2000c1e1900 */
[----:B0-----:R-:W-:-:S05]  /*08b0*/  IMAD.WIDE R18, R0, 0x4, R18 ;  /* 0x0000000400127825 */ /* 0x001fca00078e0212 */
[----:B------:R1:W5:Y:S01]  /*08c0*/  LDG.E R20, desc[UR6][R18.64] ;  /* 0x0000000612147981 */ /* 0x000362000c1e1900 */
[----:B------:R-:W-:Y:S01]  /*08d0*/  BSSY.RECONVERGENT B1, `(.L_x_11) ;  /* 0x0000005000017945 */ /* 0x000fe20003800200 */
[----:B------:R-:W-:Y:S01]  /*08e0*/  MOV R42, 0x920 ;  /* 0x00000920002a7802 */ /* 0x000fe20000000f00 */
[----:B--2---:R-:W0:Y:S02]  /*08f0*/  F2F.F64.F32 R10, R5 ;  /* 0x00000005000a7310 */ /* 0x004e240000201800 */
[----:B01----:R-:W-:-:S11]  /*0900*/  DADD R40, -RZ, |R10| ;  /* 0x00000000ff287229 */ /* 0x003fd6000000050a */
[----:B-----5:R-:W-:Y:S05]  /*0910*/  CALL.REL.NOINC `($_Z12propagator_TPfS_S_S_S_S_S_S_S_iiffiii$__internal_accurate_pow) ;  /* 0x0000000c00e07944 */ /* 0x020fea0003c00000 */
[----:B------:R-:W-:Y:S05]  /*0920*/  BSYNC.RECONVERGENT B1 ;  /* 0x0000000000017941 */ /* 0x000fea0003800200 */
.L_x_11:
[----:B------:R0:W5:Y:S04]  /*0930*/  LDG.E R36, desc[UR6][R8.64] ;  /* 0x0000000608247981 */ /* 0x000168000c1e1900 */
[----:B------:R0:W5:Y:S01]  /*0940*/  LDG.E R4, desc[UR6][R12.64] ;  /* 0x000000060c047981 */ /* 0x000162000c1e1900 */
[----:B------:R-:W-:Y:S01]  /*0950*/  DADD R22, R10, 2 ;  /* 0x400000000a167429 */ /* 0x000fe20000000000 */
[----:B------:R-:W1:Y:S01]  /*0960*/  LDC.64 R6, c[0x0][0x3b8] ;  /* 0x0000ee00ff067b82 */ /* 0x000e620000000a00 */
[----:B------:R-:W-:Y:S01]  /*0970*/  FSETP.NEU.AND P1, PT, R5, RZ, PT ;  /* 0x000000ff0500720b */ /* 0x000fe20003f2d000 */
[----:B------:R-:W-:Y:S07]  /*0980*/  BSSY.RECONVERGENT B1, `(.L_x_12) ;  /* 0x000000d000017945 */ /* 0x000fee0003800200 */
[----:B------:R-:W-:Y:S01]  /*0990*/  LOP3.LUT R22, R23, 0x7ff00000, RZ, 0xc0, !PT ;  /* 0x7ff0000017167812 */ /* 0x000fe200078ec0ff */
[----:B------:R-:W-:-:S03]  /*09a0*/  IMAD.MOV.U32 R23, RZ, RZ, R29 ;  /* 0x000000ffff177224 */ /* 0x000fc600078e001d */
[----:B------:R-:W-:Y:S01]  /*09b0*/  ISETP.NE.AND P2, PT, R22, 0x7ff00000, PT ;  /* 0x7ff000001600780c */ /* 0x000fe20003f45270 */
[----:B------:R-:W-:Y:S01]  /*09c0*/  IMAD.MOV.U32 R22, RZ, RZ, R28 ;  /* 0x000000ffff167224 */ /* 0x000fe200078e001c */
        /* <DEDUP_REMOVED lines=8> */
.L_x_13:
[----:B------:R-:W-:Y:S05]  /*0a50*/  BSYNC.RECONVERGENT B1 ;  /* 0x0000000000017941 */ /* 0x000fea0003800200 */
.L_x_12:
[----:B------:R-:W0:Y:S01]  /*0a60*/  LDCU UR4, c[0x0][0x3c8] ;  /* 0x00007900ff0477ac */ /* 0x000e220008000800 */
[----:B------:R-:W2:Y:S04]  /*0a70*/  LDG.E R26, desc[UR6][R26.64] ;  /* 0x000000061a1a7981 */ /* 0x000ea8000c1e1900 */
[----:B------:R-:W2:Y:S01]  /*0a80*/  LDG.E R37, desc[UR6][R24.64] ;  /* 0x0000000618257981 */ /* 0x000ea2000c1e1900 */
[----:B0-----:R-:W-:-:S04]  /*0a90*/  IMAD R33, R3, UR4, R3 ;  /* 0x0000000403217c24 */ /* 0x001fc8000f8e0203 */
[----:B-1----:R-:W-:-:S05]  /*0aa0*/  IMAD.WIDE R32, R33, 0x4, R6 ;  /* 0x0000000421207825 */ /* 0x002fca00078e0206 */
[----:B------:R0:W5:Y:S02]  /*0ab0*/  LDG.E R21, desc[UR6][R32.64] ;  /* 0x0000000620157981 */ /* 0x000164000c1e1900 */
[----:B-----5:R-:W1:Y:S01]  /*0ac0*/  F2F.F64.F32 R30, R36 ;  /* 0x00000024001e7310 */ /* 0x020e620000201800 */
[----:B------:R-:W-:Y:S01]  /*0ad0*/  FSETP.NEU.AND P0, PT, R5, 1, PT ;  /* 0x3f8000000500780b */ /* 0x000fe20003f0d000 */
[----:B------:R-:W-:Y:S01]  /*0ae0*/  BSSY.RECONVERGENT B1, `(.L_x_14) ;  /* 0x0000012000017945 */ /* 0x000fe20003800200 */
[----:B------:R-:W-:Y:S02]  /*0af0*/  @!P1 CS2R R28, SRZ ;  /* 0x00000000001c9805 */ /* 0x000fe4000001ff00 */
[----:B------:R-:W-:Y:S02]  /*0b00*/  FSEL R34, R22, RZ, P0 ;  /* 0x000000ff16227208 */ /* 0x000fe40000000000 */
[----:B------:R-:W-:Y:S01]  /*0b10*/  FSEL R35, R23, 1.875, P0 ;  /* 0x3ff0000017237808 */ /* 0x000fe20000000000 */
[----:B------:R-:W3:Y:S05]  /*0b20*/  F2F.F64.F32 R6, R4 ;  /* 0x0000000400067310 */ /* 0x000eea0000201800 */
[----:B-1----:R-:W-:-:S03]  /*0b30*/  DMUL R30, R30, R34 ;  /* 0x000000221e1e7228 */ /* 0x002fc60000000000 */
[----:B------:R0:W1:Y:S01]  /*0b40*/  F2F.F64.F32 R22, R20 ;  /* 0x0000001400167310 */ /* 0x0000620000201800 */
[----:B---3--:R-:W-:-:S04]  /*0b50*/  DADD R40, -RZ, |R6| ;  /* 0x00000000ff287229 */ /* 0x008fc80000000506 */
[----:B------:R-:W-:Y:S01]  /*0b60*/  DMUL R30, R16, R30 ;  /* 0x0000001e101e7228 */ /* 0x000fe20000000000 */
[----:B--2---:R-:W-:-:S06]  /*0b70*/  FADD R26, R37, -R26 ;  /* 0x8000001a251a7221 */ /* 0x004fcc0000000000 */
[----:B------:R-:W2:Y:S01]  /*0b80*/  F2F.F64.F32 R26, R26 ;  /* 0x0000001a001a7310 */ /* 0x000ea20000201800 */
[----:B01----:R-:W-:Y:S05]  /*0b90*/  @P2 BRA `(.L_x_15) ;  /* 0x0000000000182947 */ /* 0x003fea0003800000 */
[----:B------:R-:W-:-:S13]  /*0ba0*/  FSETP.NAN.AND P1, PT, R5, R5, PT ;  /* 0x000000050500720b */ /* 0x000fda0003f28000 */
[----:B------:R-:W-:Y:S01]  /*0bb0*/  @P1 DADD R28, R10, 2 ;  /* 0x400000000a1c1429 */ /* 0x000fe20000000000 */
[----:B------:R-:W-:Y:S10]  /*0bc0*/  @P1 BRA `(.L_x_15) ;  /* 0x00000000000c1947 */ /* 0x000ff40003800000 */
[----:B------:R-:W-:-:S14]  /*0bd0*/  DSETP.NEU.AND P1, PT, |R10|, +INF , PT ;  /* 0x7ff000000a00742a */ /* 0x000fdc0003f2d200 */
[----:B------:R-:W-:Y:S02]  /*0be0*/  @!P1 IMAD.MOV.U32 R28, RZ, RZ, 0x0 ;  /* 0x00000000ff1c9424 */ /* 0x000fe400078e00ff */
[----:B------:R-:W-:-:S07]  /*0bf0*/  @!P1 IMAD.MOV.U32 R29, RZ, RZ, 0x7ff00000 ;  /* 0x7ff00000ff1d9424 */ /* 0x000fce00078e00ff */
.L_x_15:
[----:B------:R-:W-:Y:S05]  /*0c00*/  BSYNC.RECONVERGENT B1 ;  /* 0x0000000000017941 */ /* 0x000fea0003800200 */
.L_x_14:
[----:B------:R-:W-:Y:S01]  /*0c10*/  BSSY.RECONVERGENT B1, `(.L_x_16) ;  /* 0x0000006000017945 */ /* 0x000fe20003800200 */
[----:B--2---:R-:W-:Y:S01]  /*0c20*/  DFMA R10, R30, R26, R22 ;  /* 0x0000001a1e0a722b */ /* 0x004fe20000000016 */
[----:B------:R-:W-:Y:S02]  /*0c30*/  MOV R42, 0xc70 ;  /* 0x00000c70002a7802 */ /* 0x000fe40000000f00 */
[----:B------:R-:W-:Y:S02]  /*0c40*/  FSEL R22, R28, RZ, P0 ;  /* 0x000000ff1c167208 */ /* 0x000fe40000000000 */
[----:B------:R-:W-:-:S07]  /*0c50*/  FSEL R23, R29, 1.875, P0 ;  /* 0x3ff000001d177808 */ /* 0x000fce0000000000 */
[----:B------:R-:W-:Y:S05]  /*0c60*/  CALL.REL.NOINC `($_Z12propagator_TPfS_S_S_S_S_S_S_S_iiffiii$__internal_accurate_pow) ;  /* 0x0000000c000c7944 */ /* 0x000fea0003c00000 */
[----:B------:R-:W-:Y:S05]  /*0c70*/  BSYNC.RECONVERGENT B1 ;  /* 0x0000000000017941 */ /* 0x000fea0003800200 */
.L_x_16:
        /* <DEDUP_REMOVED lines=15> */
.L_x_18:
[----:B------:R-:W-:Y:S05]  /*0d70*/  BSYNC.RECONVERGENT B1 ;  /* 0x0000000000017941 */ /* 0x000fea0003800200 */
.L_x_17:
[----:B------:R-:W-:Y:S01]  /*0d80*/  DADD R28, R28, R28 ;  /* 0x000000001c1c7229 */ /* 0x000fe2000000001c */
[----:B------:R-:W-:Y:S01]  /*0d90*/  FSETP.NEU.AND P0, PT, R4, 1, PT ;  /* 0x3f8000000400780b */ /* 0x000fe20003f0d000 */
[----:B-----5:R-:W-:Y:S01]  /*0da0*/  FADD R20, R20, -R31 ;  /* 0x8000001f14147221 */ /* 0x020fe20000000000 */
[----:B------:R-:W0:Y:S07]  /*0db0*/  F2F.F64.F32 R4, R21 ;  /* 0x0000001500047310 */ /* 0x000e2e0000201800 */
[----:B------:R-:W-:-:S02]  /*0dc0*/  FSEL R6, R28, RZ, P0 ;  /* 0x000000ff1c067208 */ /* 0x000fc40000000000 */
[----:B------:R-:W-:-:S06]  /*0dd0*/  FSEL R7, R29, 2, P0 ;  /* 0x400000001d077808 */ /* 0x000fcc0000000000 */
[----:B------:R-:W-:Y:S01]  /*0de0*/  DADD R22, R22, -R6 ;  /* 0x0000000016167229 */ /* 0x000fe20000000806 */
[----:B------:R-:W1:Y:S07]  /*0df0*/  F2F.F64.F32 R6, R20 ;  /* 0x0000001400067310 */ /* 0x000e6e0000201800 */
[----:B0-----:R-:W-:-:S08]  /*0e00*/  DMUL R4, R22, R4 ;  /* 0x0000000416047228 */ /* 0x001fd00000000000 */
[----:B------:R-:W-:-:S08]  /*0e10*/  DMUL R4, R16, R4 ;  /* 0x0000000410047228 */ /* 0x000fd00000000000 */
[----:B-1----:R-:W-:Y:S01]  /*0e20*/  DFMA R10, R4, R6, R10 ;  /* 0x00000006040a722b */ /* 0x002fe2000000000a */
[----:B------:R-:W0:Y:S09]  /*0e30*/  LDC.64 R6, c[0x0][0x398] ;  /* 0x0000e600ff067b82 */ /* 0x000e320000000a00 */
        /* <DEDUP_REMOVED lines=11> */
.L_x_19:
[----:B------:R-:W-:Y:S01]  /*0ef0*/  DADD R10, R4, 2 ;  /* 0x40000000040a7429 */ /* 0x000fe20000000000 */
[----:B------:R-:W-:Y:S01]  /*0f00*/  FSETP.NEU.AND P0, PT, R12, RZ, PT ;  /* 0x000000ff0c00720b */ /* 0x000fe20003f0d000 */
[----:B------:R-:W-:Y:S08]  /*0f10*/  BSSY.RECONVERGENT B1, `(.L_x_20) ;  /* 0x000000b000017945 */ /* 0x000ff00003800200 */
[----:B------:R-:W-:-:S04]  /*0f20*/  LOP3.LUT R10, R11, 0x7ff00000, RZ, 0xc0, !PT ;  /* 0x7ff000000b0a7812 */ /* 0x000fc800078ec0ff */
[----:B------:R-:W-:Y:S02]  /*0f30*/  ISETP.NE.AND P1, PT, R10, 0x7ff00000, PT ;  /* 0x7ff000000a00780c */ /* 0x000fe40003f25270 */
[----:B------:R-:W-:-:S11]  /*0f40*/  @!P0 CS2R R28, SRZ ;  /* 0x00000000001c8805 */ /* 0x000fd6000001ff00 */
[----:B------:R-:W-:Y:S05]  /*0f50*/  @P1 BRA `(.L_x_21) ;  /* 0x0000000000181947 */ /* 0x000fea0003800000 */
[----:B------:R-:W-:-:S13]  /*0f60*/  FSETP.NAN.AND P0, PT, R12, R12, PT ;  /* 0x0000000c0c00720b */ /* 0x000fda0003f08000 */
[----:B------:R-:W-:Y:S01]  /*0f70*/  @P0 DADD R28, R4, 2 ;  /* 0x40000000041c0429 */ /* 0x000fe20000000000 */
[----:B------:R-:W-:Y:S10]  /*0f80*/  @P0 BRA `(.L_x_21) ;  /* 0x00000000000c0947 */ /* 0x000ff40003800000 */
[----:B------:R-:W-:-:S14]  /*0f90*/  DSETP.NEU.AND P0, PT, |R4|, +INF , PT ;  /* 0x7ff000000400742a */ /* 0x000fdc0003f0d200 */
[----:B------:R-:W-:Y:S02]  /*0fa0*/  @!P0 IMAD.MOV.U32 R28, RZ, RZ, 0x0 ;  /* 0x00000000ff1c8424 */ /* 0x000fe400078e00ff */
[----:B------:R-:W-:-:S07]  /*0fb0*/  @!P0 IMAD.MOV.U32 R29, RZ, RZ, 0x7ff00000 ;  /* 0x7ff00000ff1d8424 */ /* 0x000fce00078e00ff */
.L_x_21:
[----:B------:R-:W-:Y:S05]  /*0fc0*/  BSYNC.RECONVERGENT B1 ;  /* 0x0000000000017941 */ /* 0x000fea0003800200 */
.L_x_20:
[----:B------:R-:W0:Y:S01]  /*0fd0*/  LDCU UR4, c[0x0][0x3c8] ;  /* 0x00007900ff0477ac */ /* 0x000e220008000800 */
[----:B------:R-:W2:Y:S04]  /*0fe0*/  LDG.E R4, desc[UR6][R8.64] ;  /* 0x0000000608047981 */ /* 0x000ea8000c1e1900 */
[----:B------:R-:W3:Y:S04]  /*0ff0*/  LDG.E R20, desc[UR6][R24.64] ;  /* 0x0000000618147981 */ /* 0x000ee8000c1e1900 */
[----:B------:R-:W4:Y:S01]  /*1000*/  LDG.E R23, desc[UR6][R24.64+-0x4] ;  /* 0xfffffc0618177981 */ /* 0x000f22000c1e1900 */
[----:B0-----:R-:W-:-:S04]  /*1010*/  IMAD.U32 R5, RZ, RZ, UR4 ;  /* 0x00000004ff057e24 */ /* 0x001fc8000f8e00ff */
[----:B------:R-:W-:Y:S02]  /*1020*/  IMAD.WIDE R18, R5, 0x4, R14 ;  /* 0x0000000405127825 */ /* 0x000fe400078e020e */
[----:B------:R-:W5:Y:S04]  /*1030*/  LDG.E R15, desc[UR6][R14.64] ;  /* 0x000000060e0f7981 */ /* 0x000f68000c1e1900 */
[----:B------:R-:W5:Y:S01]  /*1040*/  LDG.E R18, desc[UR6][R18.64] ;  /* 0x0000000612127981 */ /* 0x000f62000c1e1900 */
[----:B------:R-:W-:-:S04]  /*1050*/  FSETP.NEU.AND P0, PT, R12, 1, PT ;  /* 0x3f8000000c00780b */ /* 0x000fc80003f0d000 */
[----:B------:R-:W-:Y:S01]  /*1060*/  FSEL R21, R29, 1.875, P0 ;  /* 0x3ff000001d157808 */ /* 0x000fe20000000000 */
[----:B--2---:R-:W0:Y:S01]  /*1070*/  F2F.F64.F32 R10, R4 ;  /* 0x00000004000a7310 */ /* 0x004e220000201800 */
[----:B-----5:R-:W-:-:S04]  /*1080*/  FADD R13, R18, -R15 ;  /* 0x8000000f120d7221 */ /* 0x020fc80000000000 */
[----:B---3--:R-:W-:Y:S01]  /*1090*/  FADD R22, R13, R20 ;  /* 0x000000140d167221 */ /* 0x008fe20000000000 */
[----:B------:R-:W-:-:S03]  /*10a0*/  FSEL R20, R28, RZ, P0 ;  /* 0x000000ff1c147208 */ /* 0x000fc60000000000 */
[----:B----4-:R-:W-:Y:S01]  /*10b0*/  FADD R22, R22, -R23 ;  /* 0x8000001716167221 */ /* 0x010fe20000000000 */
[----:B------:R-:W-:Y:S02]  /*10c0*/  F2F.F64.F32 R12, R0 ;  /* 0x00000000000c7310 */ /* 0x000fe40000201800 */
[----:B0-----:R-:W-:-:S06]  /*10d0*/  DMUL R10, R10, R20 ;  /* 0x000000140a0a7228 */ /* 0x001fcc0000000000 */
[----:B------:R-:W0:Y:S02]  /*10e0*/  F2F.F64.F32 R8, R22 ;  /* 0x0000001600087310 */ /* 0x000e240000201800 */
[----:B------:R-:W-:-:S08]  /*10f0*/  DMUL R10, R16, R10 ;  /* 0x0000000a100a7228 */ /* 0x000fd00000000000 */
[----:B0-----:R-:W-:-:S10]  /*1100*/  DFMA R8, R10, R8, R12 ;  /* 0x000000080a08722b */ /* 0x001fd4000000000c */
[----:B------:R-:W0:Y:S02]  /*1110*/  F2F.F32.F64 R9, R8 ;  /* 0x0000000800097310 */ /* 0x000e240000301000 */
[----:B0-----:R0:W-:Y:S02]  /*1120*/  STG.E desc[UR6][R6.64], R9 ;  /* 0x0000000906007986 */ /* 0x0011e4000c101906 */
.L_x_1:
[----:B------:R-:W-:Y:S05]  /*1130*/  BSYNC.RECONVERGENT B0 ;  /* 0x0000000000007941 */ /* 0x000fea0003800200 */
.L_x_0:
[----:B------:R-:W1:Y:S02]  /*1140*/  LDCU.64 UR4, c[0x0][0x3d8] ;  /* 0x00007b00ff0477ac */ /* 0x000e640008000a00 */
[----:B-1----:R-:W-:Y:S02]  /*1150*/  UIADD3 UR5, UPT, UPT, UR5, -0x1, URZ ;  /* 0xffffffff05057890 */ /* 0x002fe4000fffe0ff */
[----:B------:R-:W-:-:S04]  /*1160*/  UIADD3 UR4, UPT, UPT, UR4, -0x1, URZ ;  /* 0xffffffff04047890 */ /* 0x000fc8000fffe0ff */
[----:B------:R-:W-:-:S04]  /*1170*/  ISETP.NE.AND P0, PT, R3, UR5, PT ;  /* 0x0000000503007c0c */ /* 0x000fc8000bf05270 */
[----:B------:R-:W-:-:S13]  /*1180*/  ISETP.NE.OR P0, PT, R2, UR4, P0 ;  /* 0x0000000402007c0c */ /* 0x000fda0008705670 */
[----:B------:R-:W-:Y:S05]  /*1190*/  @P0 EXIT ;  /* 0x000000000000094d */ /* 0x000fea0003800000 */
[----:B------:R-:W1:Y:S01]  /*11a0*/  LDC R11, c[0x0][0x3e0] ;  /* 0x0000f800ff0b7b82 */ /* 0x000e620000000800 */
[----:B------:R-:W-:-:S07]  /*11b0*/  IMAD R5, R3, R5, R2 ;  /* 0x0000000503057224 */ /* 0x000fce00078e0202 */
[----:B0-----:R-:W1:Y:S08]  /*11c0*/  LDC.64 R6, c[0x0][0x3c0] ;  /* 0x0000f000ff067b82 */ /* 0x001e700000000a00 */
[----:B------:R-:W0:Y:S01]  /*11d0*/  LDC.64 R8, c[0x0][0x3a0] ;  /* 0x0000e800ff087b82 */ /* 0x000e220000000a00 */
[----:B-1----:R-:W-:-:S06]  /*11e0*/  IMAD.WIDE R2, R11, 0x4, R6 ;  /* 0x000000040b027825 */ /* 0x002fcc00078e0206 */
[----:B------:R-:W2:Y:S01]  /*11f0*/  LDG.E R2, desc[UR6][R2.64] ;  /* 0x0000000602027981 */ /* 0x000ea2000c1e1900 */
[----:B0-----:R-:W-:-:S05]  /*1200*/  IMAD.WIDE R8, R5, 0x4, R8 ;  /* 0x0000000405087825 */ /* 0x001fca00078e0208 */
[----:B------:R-:W2:Y:S02]  /*1210*/  LDG.E R5, desc[UR6][R8.64] ;  /* 0x0000000608057981 */ /* 0x000ea4000c1e1900 */
[----:B--2---:R-:W-:-:S05]  /*1220*/  FADD R5, R2, R5 ;  /* 0x0000000502057221 */ /* 0x004fca0000000000 */
[----:B------:R-:W-:Y:S01]  /*1230*/  STG.E desc[UR6][R8.64], R5 ;  /* 0x0000000508007986 */ /* 0x000fe2000c101906 */
[----:B------:R-:W-:Y:S05]  /*1240*/  EXIT ;  /* 0x000000000000794d */ /* 0x000fea0003800000 */
        .weak           $__internal_0_$__cuda_sm3x_div_rn_noftz_f32_slowpath
        .type           $__internal_0_$__cuda_sm3x_div_rn_noftz_f32_slowpath,@function
        .size           $__internal_0_$__cuda_sm3x_div_rn_noftz_f32_slowpath,($_Z12propagator_TPfS_S_S_S_S_S_S_S_iiffiii$__internal_accurate_pow - $__internal_0_$__cuda_sm3x_div_rn_noftz_f32_slowpath)
$__internal_0_$__cuda_sm3x_div_rn_noftz_f32_slowpath:
[----:B------:R-:W0:Y:S08]  /*1250*/  LDC.64 R12, c[0x0][0x3d0] ;  /* 0x0000f400ff0c7b82 */ /* 0x000e300000000a00 */
[----:B------:R-:W1:Y:S08]  /*1260*/  LDC R17, c[0x0][0x3d0] ;  /* 0x0000f400ff117b82 */ /* 0x000e700000000800 */
[----:B------:R-:W2:Y:S01]  /*1270*/  LDC R18, c[0x0][0x3d4] ;  /* 0x0000f500ff127b82 */ /* 0x000ea20000000800 */
[----:B0-----:R-:W-:-:S02]  /*1280*/  SHF.R.U32.HI R16, RZ, 0x17, R13 ;  /* 0x00000017ff107819 */ /* 0x001fc4000001160d */
[----:B------:R-:W-:Y:S02]  /*1290*/  SHF.R.U32.HI R15, RZ, 0x17, R12 ;  /* 0x00000017ff0f7819 */ /* 0x000fe4000001160c */
[----:B------:R-:W-:Y:S02]  /*12a0*/  LOP3.LUT R16, R16, 0xff, RZ, 0xc0, !PT ;  /* 0x000000ff10107812 */ /* 0x000fe400078ec0ff */
[----:B------:R-:W-:-:S03]  /*12b0*/  LOP3.LUT R15, R15, 0xff, RZ, 0xc0, !PT ;  /* 0x000000ff0f0f7812 */ /* 0x000fc600078ec0ff */
[----:B------:R-:W-:Y:S02]  /*12c0*/  VIADD R27, R16, 0xffffffff ;  /* 0xffffffff101b7836 */ /* 0x000fe40000000000 */
[----:B------:R-:W-:-:S03]  /*12d0*/  VIADD R26, R15, 0xffffffff ;  /* 0xffffffff0f1a7836 */ /* 0x000fc60000000000 */
[----:B------:R-:W-:-:S04]  /*12e0*/  ISETP.GT.U32.AND P0, PT, R27, 0xfd, PT ;  /* 0x000000fd1b00780c */ /* 0x000fc80003f04070 */
[----:B------:R-:W-:-:S13]  /*12f0*/  ISETP.GT.U32.OR P0, PT, R26, 0xfd, P0 ;  /* 0x000000fd1a00780c */ /* 0x000fda0000704470 */
[----:B------:R-:W-:Y:S01]  /*1300*/  @!P0 IMAD.MOV.U32 R19, RZ, RZ, RZ ;  /* 0x000000ffff138224 */ /* 0x000fe200078e00ff */
[----:B-12---:R-:W-:Y:S06]  /*1310*/  @!P0 BRA `(.L_x_22) ;  /* 0x00000000005c8947 */ /* 0x006fec0003800000 */
[----:B------:R-:W-:Y:S02]  /*1320*/  FSETP.GTU.FTZ.AND P0, PT, |R12|, +INF , PT ;  /* 0x7f8000000c00780b */ /* 0x000fe40003f1c200 */
[----:B------:R-:W-:-:S04]  /*1330*/  FSETP.GTU.FTZ.AND P1, PT, |R13|, +INF , PT ;  /* 0x7f8000000d00780b */ /* 0x000fc80003f3c200 */
[----:B------:R-:W-:-:S13]  /*1340*/  PLOP3.LUT P0, PT, P0, P1, PT, 0xf8, 0x8f ;  /* 0x00000000008f781c */ /* 0x000fda0000703f70 */
[----:B------:R-:W-:Y:S05]  /*1350*/  @P0 BRA `(.L_x_23) ;  /* 0x0000000400440947 */ /* 0x000fea0003800000 */
[----:B------:R-:W-:-:S13]  /*1360*/  LOP3.LUT P0, RZ, R18, 0x7fffffff, R17, 0xc8, !PT ;  /* 0x7fffffff12ff7812 */ /* 0x000fda000780c811 */
[----:B------:R-:W-:Y:S05]  /*1370*/  @!P0 BRA `(.L_x_24) ;  /* 0x0000000400348947 */ /* 0x000fea0003800000 */
[C---:B------:R-:W-:Y:S02]  /*1380*/  FSETP.NEU.FTZ.AND P5, PT, |R12|.reuse, +INF , PT ;  /* 0x7f8000000c00780b */ /* 0x040fe40003fbd200 */
[----:B------:R-:W-:Y:S02]  /*1390*/  FSETP.NEU.FTZ.AND P1, PT, |R13|, +INF , PT ;  /* 0x7f8000000d00780b */ /* 0x000fe40003f3d200 */
[----:B------:R-:W-:-:S11]  /*13a0*/  FSETP.NEU.FTZ.AND P0, PT, |R12|, +INF , PT ;  /* 0x7f8000000c00780b */ /* 0x000fd60003f1d200 */
[----:B------:R-:W-:Y:S05]  /*13b0*/  @!P1 BRA !P5, `(.L_x_24) ;  /* 0x0000000400249947 */ /* 0x000fea0006800000 */
[----:B------:R-:W-:-:S04]  /*13c0*/  LOP3.LUT P5, RZ, R17, 0x7fffffff, RZ, 0xc0, !PT ;  /* 0x7fffffff11ff7812 */ /* 0x000fc800078ac0ff */
[----:B------:R-:W-:-:S13]  /*13d0*/  PLOP3.LUT P1, PT, P1, P5, PT, 0x2f, 0xf2 ;  /* 0x0000000000f2781c */ /* 0x000fda0000f2a577 */
[----:B------:R-:W-:Y:S05]  /*13e0*/  @P1 BRA `(.L_x_25) ;  /* 0x0000000400101947 */ /* 0x000fea0003800000 */
[----:B------:R-:W-:-:S04]  /*13f0*/  LOP3.LUT P1, RZ, R18, 0x7fffffff, RZ, 0xc0, !PT ;  /* 0x7fffffff12ff7812 */ /* 0x000fc8000782c0ff */
[----:B------:R-:W-:-:S13]  /*1400*/  PLOP3.LUT P0, PT, P0, P1, PT, 0x2f, 0xf2 ;  /* 0x0000000000f2781c */ /* 0x000fda0000702577 */
[----:B------:R-:W-:Y:S05]  /*1410*/  @P0 BRA `(.L_x_26) ;  /* 0x0000000000f80947 */ /* 0x000fea0003800000 */
[----:B------:R-:W-:Y:S02]  /*1420*/  ISETP.GE.AND P0, PT, R26, RZ, PT ;  /* 0x000000ff1a00720c */ /* 0x000fe40003f06270 */
[----:B------:R-:W-:-:S11]  /*1430*/  ISETP.GE.AND P1, PT, R27, RZ, PT ;  /* 0x000000ff1b00720c */ /* 0x000fd60003f26270 */
[----:B------:R-:W-:Y:S02]  /*1440*/  @P0 IMAD.MOV.U32 R19, RZ, RZ, RZ ;  /* 0x000000ffff130224 */ /* 0x000fe400078e00ff */
[----:B------:R-:W-:Y:S01]  /*1450*/  @!P0 FFMA R17, R12, 1.84467440737095516160e+19, RZ ;  /* 0x5f8000000c118823 */ /* 0x000fe200000000ff */
[----:B------:R-:W-:Y:S02]  /*1460*/  @!P0 IMAD.MOV.U32 R19, RZ, RZ, -0x40 ;  /* 0xffffffc0ff138424 */ /* 0x000fe400078e00ff */
[----:B------:R-:W-:Y:S02]  /*1470*/  @!P1 FFMA R18, R13, 1.84467440737095516160e+19, RZ ;  /* 0x5f8000000d129823 */ /* 0x000fe400000000ff */
[----:B------:R-:W-:-:S07]  /*1480*/  @!P1 VIADD R19, R19, 0x40 ;  /* 0x0000004013139836 */ /* 0x000fce0000000000 */
.L_x_22:
[----:B------:R-:W-:Y:S01]  /*1490*/  LEA R13, R16, 0xc0800000, 0x17 ;  /* 0xc0800000100d7811 */ /* 0x000fe200078eb8ff */
[----:B------:R-:W-:-:S04]  /*14a0*/  VIADD R15, R15, 0xffffff81 ;  /* 0xffffff810f0f7836 */ /* 0x000fc80000000000 */
[----:B------:R-:W-:Y:S01]  /*14b0*/  IMAD.IADD R13, R18, 0x1, -R13 ;  /* 0x00000001120d7824 */ /* 0x000fe200078e0a0d */
[C---:B------:R-:W-:Y:S01]  /*14c0*/  IADD3 R16, PT, PT, R15.reuse, 0x7f, -R16 ;  /* 0x0000007f0f107810 */ /* 0x040fe20007ffe810 */
[----:B------:R-:W-:Y:S02]  /*14d0*/  IMAD R12, R15, -0x800000, R17 ;  /* 0xff8000000f0c7824 */ /* 0x000fe400078e0211 */
[----:B------:R-:W0:Y:S01]  /*14e0*/  MUFU.RCP R18, R13 ;  /* 0x0000000d00127308 */ /* 0x000e220000001000 */
[----:B------:R-:W-:Y:S01]  /*14f0*/  FADD.FTZ R27, -R13, -RZ ;  /* 0x800000ff0d1b7221 */ /* 0x000fe20000010100 */
[----:B------:R-:W-:-:S03]  /*1500*/  IMAD.IADD R16, R16, 0x1, R19 ;  /* 0x0000000110107824 */ /* 0x000fc600078e0213 */
[----:B0-----:R-:W-:-:S04]  /*1510*/  FFMA R31, R18, R27, 1 ;  /* 0x3f800000121f7423 */ /* 0x001fc8000000001b */
[----:B------:R-:W-:-:S04]  /*1520*/  FFMA R26, R18, R31, R18 ;  /* 0x0000001f121a7223 */ /* 0x000fc80000000012 */
[----:B------:R-:W-:-:S04]  /*1530*/  FFMA R17, R12, R26, RZ ;  /* 0x0000001a0c117223 */ /* 0x000fc800000000ff */
[----:B------:R-:W-:-:S04]  /*1540*/  FFMA R18, R27, R17, R12 ;  /* 0x000000111b127223 */ /* 0x000fc8000000000c */
[----:B------:R-:W-:-:S04]  /*1550*/  FFMA R17, R26, R18, R17 ;  /* 0x000000121a117223 */ /* 0x000fc80000000011 */
[----:B------:R-:W-:-:S04]  /*1560*/  FFMA R18, R27, R17, R12 ;  /* 0x000000111b127223 */ /* 0x000fc8000000000c */
[----:B------:R-:W-:-:S05]  /*1570*/  FFMA R12, R26, R18, R17 ;  /* 0x000000121a0c7223 */ /* 0x000fca0000000011 */
[----:B------:R-:W-:-:S04]  /*1580*/  SHF.R.U32.HI R13, RZ, 0x17, R12 ;  /* 0x00000017ff0d7819 */ /* 0x000fc8000001160c */
[----:B------:R-:W-:-:S05]  /*1590*/  LOP3.LUT R13, R13, 0xff, RZ, 0xc0, !PT ;  /* 0x000000ff0d0d7812 */ /* 0x000fca00078ec0ff */
[----:B------:R-:W-:-:S04]  /*15a0*/  IMAD.IADD R19, R13, 0x1, R16 ;  /* 0x000000010d137824 */ /* 0x000fc800078e0210 */
[----:B------:R-:W-:-:S05]  /*15b0*/  VIADD R13, R19, 0xffffffff ;  /* 0xffffffff130d7836 */ /* 0x000fca0000000000 */
[----:B------:R-:W-:-:S13]  /*15c0*/  ISETP.GE.U32.AND P0, PT, R13, 0xfe, PT ;  /* 0x000000fe0d00780c */ /* 0x000fda0003f06070 */
[----:B------:R-:W-:Y:S05]  /*15d0*/  @!P0 BRA `(.L_x_27) ;  /* 0x0000000000808947 */ /* 0x000fea0003800000 */
[----:B------:R-:W-:-:S13]  /*15e0*/  ISETP.GT.AND P0, PT, R19, 0xfe, PT ;  /* 0x000000fe1300780c */ /* 0x000fda0003f04270 */
[----:B------:R-:W-:Y:S05]  /*15f0*/  @P0 BRA `(.L_x_28) ;  /* 0x00000000006c0947 */ /* 0x000fea0003800000 */
[----:B------:R-:W-:-:S13]  /*1600*/  ISETP.GE.AND P0, PT, R19, 0x1, PT ;  /* 0x000000011300780c */ /* 0x000fda0003f06270 */
[----:B------:R-:W-:Y:S05]  /*1610*/  @P0 BRA `(.L_x_29) ;  /* 0x0000000000980947 */ /* 0x000fea0003800000 */
[----:B------:R-:W-:Y:S02]  /*1620*/  ISETP.GE.AND P0, PT, R19, -0x18, PT ;  /* 0xffffffe81300780c */ /* 0x000fe40003f06270 */
[----:B------:R-:W-:-:S11]  /*1630*/  LOP3.LUT R12, R12, 0x80000000, RZ, 0xc0, !PT ;  /* 0x800000000c0c7812 */ /* 0x000fd600078ec0ff */
[----:B------:R-:W-:Y:S05]  /*1640*/  @!P0 BRA `(.L_x_29) ;  /* 0x00000000008c8947 */ /* 0x000fea0003800000 */
[CCC-:B------:R-:W-:Y:S01]  /*1650*/  FFMA.RZ R13, R26.reuse, R18.reuse, R17.reuse ;  /* 0x000000121a0d7223 */ /* 0x1c0fe2000000c011 */
[CCC-:B------:R-:W-:Y:S01]  /*1660*/  FFMA.RM R16, R26.reuse, R18.reuse, R17.reuse ;  /* 0x000000121a107223 */ /* 0x1c0fe20000004011 */
[C---:B------:R-:W-:Y:S02]  /*1670*/  ISETP.NE.AND P5, PT, R19.reuse, RZ, PT ;  /* 0x000000ff1300720c */ /* 0x040fe40003fa5270 */
[----:B------:R-:W-:Y:S02]  /*1680*/  ISETP.NE.AND P1, PT, R19, RZ, PT ;  /* 0x000000ff1300720c */ /* 0x000fe40003f25270 */
[----:B------:R-:W-:Y:S01]  /*1690*/  LOP3.LUT R15, R13, 0x7fffff, RZ, 0xc0, !PT ;  /* 0x007fffff0d0f7812 */ /* 0x000fe200078ec0ff */
[----:B------:R-:W-:Y:S01]  /*16a0*/  FFMA.RP R13, R26, R18, R17 ;  /* 0x000000121a0d7223 */ /* 0x000fe20000008011 */
[----:B------:R-:W-:Y:S02]  /*16b0*/  VIADD R18, R19, 0x20 ;  /* 0x0000002013127836 */ /* 0x000fe40000000000 */
[----:B------:R-:W-:Y:S01]  /*16c0*/  LOP3.LUT R15, R15, 0x800000, RZ, 0xfc, !PT ;  /* 0x008000000f0f7812 */ /* 0x000fe200078efcff */
[----:B------:R-:W-:Y:S01]  /*16d0*/  IMAD.MOV R17, RZ, RZ, -R19 ;  /* 0x000000ffff117224 */ /* 0x000fe200078e0a13 */
[----:B------:R-:W-:-:S02]  /*16e0*/  FSETP.NEU.FTZ.AND P0, PT, R13, R16, PT ;  /* 0x000000100d00720b */ /* 0x000fc40003f1d000 */
[----:B------:R-:W-:Y:S02]  /*16f0*/  SHF.L.U32 R18, R15, R18, RZ ;  /* 0x000000120f127219 */ /* 0x000fe400000006ff */
[----:B------:R-:W-:Y:S02]  /*1700*/  SEL R16, R17, RZ, P5 ;  /* 0x000000ff11107207 */ /* 0x000fe40002800000 */
[----:B------:R-:W-:Y:S02]  /*1710*/  ISETP.NE.AND P1, PT, R18, RZ, P1 ;  /* 0x000000ff1200720c */ /* 0x000fe40000f25270 */
[----:B------:R-:W-:Y:S02]  /*1720*/  SHF.R.U32.HI R16, RZ, R16, R15 ;  /* 0x00000010ff107219 */ /* 0x000fe4000001160f */
[----:B------:R-:W-:Y:S02]  /*1730*/  PLOP3.LUT P0, PT, P0, P1, PT, 0xf8, 0x8f ;  /* 0x00000000008f781c */ /* 0x000fe40000703f70 */
[----:B------:R-:W-:-:S02]  /*1740*/  SHF.R.U32.HI R18, RZ, 0x1, R16 ;  /* 0x00000001ff127819 */ /* 0x000fc40000011610 */
[----:B------:R-:W-:-:S04]  /*1750*/  SEL R13, RZ, 0x1, !P0 ;  /* 0x00000001ff0d7807 */ /* 0x000fc80004000000 */
[----:B------:R-:W-:-:S04]  /*1760*/  LOP3.LUT R13, R13, 0x1, R18, 0xf8, !PT ;  /* 0x000000010d0d7812 */ /* 0x000fc800078ef812 */
[----:B------:R-:W-:-:S05]  /*1770*/  LOP3.LUT R13, R13, R16, RZ, 0xc0, !PT ;  /* 0x000000100d0d7212 */ /* 0x000fca00078ec0ff */
[----:B------:R-:W-:-:S05]  /*1780*/  IMAD.IADD R13, R18, 0x1, R13 ;  /* 0x00000001120d7824 */ /* 0x000fca00078e020d */
[----:B------:R-:W-:Y:S01]  /*1790*/  LOP3.LUT R12, R13, R12, RZ, 0xfc, !PT ;  /* 0x0000000c0d0c7212 */ /* 0x000fe200078efcff */
[----:B------:R-:W-:Y:S06]  /*17a0*/  BRA `(.L_x_29) ;  /* 0x0000000000347947 */ /* 0x000fec0003800000 */
.L_x_28:
[----:B------:R-:W-:-:S04]  /*17b0*/  LOP3.LUT R12, R12, 0x80000000, RZ, 0xc0, !PT ;  /* 0x800000000c0c7812 */ /* 0x000fc800078ec0ff */
[----:B------:R-:W-:Y:S01]  /*17c0*/  LOP3.LUT R12, R12, 0x7f800000, RZ, 0xfc, !PT ;  /* 0x7f8000000c0c7812 */ /* 0x000fe200078efcff */
[----:B------:R-:W-:Y:S06]  /*17d0*/  BRA `(.L_x_29) ;  /* 0x0000000000287947 */ /* 0x000fec0003800000 */
.L_x_27:
[----:B------:R-:W-:Y:S01]  /*17e0*/  IMAD R12, R16, 0x800000, R12 ;  /* 0x00800000100c7824 */ /* 0x000fe200078e020c */
[----:B------:R-:W-:Y:S06]  /*17f0*/  BRA `(.L_x_29) ;  /* 0x0000000000207947 */ /* 0x000fec0003800000 */
.L_x_26:
[----:B------:R-:W-:-:S04]  /*1800*/  LOP3.LUT R12, R18, 0x80000000, R17, 0x48, !PT ;  /* 0x80000000120c7812 */ /* 0x000fc800078e4811 */
[----:B------:R-:W-:Y:S01]  /*1810*/  LOP3.LUT R12, R12, 0x7f800000, RZ, 0xfc, !PT ;  /* 0x7f8000000c0c7812 */ /* 0x000fe200078efcff */
[----:B------:R-:W-:Y:S06]  /*1820*/  BRA `(.L_x_29) ;  /* 0x0000000000147947 */ /* 0x000fec0003800000 */
.L_x_25:
[----:B------:R-:W-:Y:S01]  /*1830*/  LOP3.LUT R12, R18, 0x80000000, R17, 0x48, !PT ;  /* 0x80000000120c7812 */ /* 0x000fe200078e4811 */
[----:B------:R-:W-:Y:S06]  /*1840*/  BRA `(.L_x_29) ;  /* 0x00000000000c7947 */ /* 0x000fec0003800000 */
.L_x_24:
[----:B------:R-:W0:Y:S01]  /*1850*/  MUFU.RSQ R12, -QNAN ;  /* 0xffc00000000c7908 */ /* 0x000e220000001400 */
[----:B------:R-:W-:Y:S05]  /*1860*/  BRA `(.L_x_29) ;  /* 0x0000000000047947 */ /* 0x000fea0003800000 */
.L_x_23:
[----:B------:R-:W-:-:S07]  /*1870*/  FADD.FTZ R12, R12, R13 ;  /* 0x0000000d0c0c7221 */ /* 0x000fce0000010000 */
.L_x_29:
[----:B------:R-:W-:-:S04]  /*1880*/  IMAD.MOV.U32 R15, RZ, RZ, 0x0 ;  /* 0x00000000ff0f7424 */ /* 0x000fc800078e00ff */
[----:B0-----:R-:W-:Y:S05]  /*1890*/  RET.REL.NODEC R14 `(_Z12propagator_TPfS_S_S_S_S_S_S_S_iiffiii) ;  /* 0xffffffe40ed87950 */ /* 0x001fea0003c3ffff */
        .type           $_Z12propagator_TPfS_S_S_S_S_S_S_S_iiffiii$__internal_accurate_pow,@function
        .size           $_Z12propagator_TPfS_S_S_S_S_S_S_S_iiffiii$__internal_accurate_pow,(.L_x_53 - $_Z12propagator_TPfS_S_S_S_S_S_S_S_iiffiii$__internal_accurate_pow)
$_Z12propagator_TPfS_S_S_S_S_S_S_S_iiffiii$__internal_accurate_pow:
[----:B------:R-:W-:Y:S01]  /*18a0*/  ISETP.GT.U32.AND P0, PT, R41, 0xfffff, PT ;  /* 0x000fffff2900780c */ /* 0x000fe20003f04070 */
[----:B------:R-:W-:Y:S01]  /*18b0*/  IMAD.MOV.U32 R30, RZ, RZ, R41 ;  /* 0x000000ffff1e7224 */ /* 0x000fe200078e0029 */
[----:B------:R-:W-:Y:S01]  /*18c0*/  UMOV UR4, 0x7d2cafe2 ;  /* 0x7d2cafe200047882 */ /* 0x000fe20000000000 */
[----:B------:R-:W-:Y:S01]  /*18d0*/  IMAD.MOV.U32 R34, RZ, RZ, 0x41ad3b5a ;  /* 0x41ad3b5aff227424 */ /* 0x000fe200078e00ff */
[----:B------:R-:W-:Y:S01]  /*18e0*/  UMOV UR5, 0x3eb0f5ff ;  /* 0x3eb0f5ff00057882 */ /* 0x000fe20000000000 */
[----:B------:R-:W-:Y:S01]  /*18f0*/  IMAD.MOV.U32 R35, RZ, RZ, 0x3ed0f5d2 ;  /* 0x3ed0f5d2ff237424 */ /* 0x000fe200078e00ff */
[----:B------:R-:W-:Y:S01]  /*1900*/  UMOV UR8, 0x3b39803f ;  /* 0x3b39803f00087882 */ /* 0x000fe20000000000 */
[----:B------:R-:W-:-:S06]  /*1910*/  UMOV UR9, 0x3c7abc9e ;  /* 0x3c7abc9e00097882 */ /* 0x000fcc0000000000 */
[----:B------:R-:W-:-:S10]  /*1920*/  @!P0 DMUL R28, R40, 1.80143985094819840000e+16 ;  /* 0x43500000281c8828 */ /* 0x000fd40000000000 */
[----:B------:R-:W-:Y:S02]  /*1930*/  @!P0 IMAD.MOV.U32 R30, RZ, RZ, R29 ;  /* 0x000000ffff1e8224 */ /* 0x000fe400078e001d */
[----:B------:R-:W-:-:S03]  /*1940*/  @!P0 IMAD.MOV.U32 R40, RZ, RZ, R28 ;  /* 0x000000ffff288224 */ /* 0x000fc600078e001c */
[----:B------:R-:W-:Y:S01]  /*1950*/  LOP3.LUT R31, R30, 0x800fffff, RZ, 0xc0, !PT ;  /* 0x800fffff1e1f7812 */ /* 0x000fe200078ec0ff */
[----:B------:R-:W-:Y:S02]  /*1960*/  IMAD.MOV.U32 R32, RZ, RZ, R40 ;  /* 0x000000ffff207224 */ /* 0x000fe400078e0028 */
[----:B------:R-:W-:Y:S01]  /*1970*/  IMAD.MOV.U32 R30, RZ, RZ, RZ ;  /* 0x000000ffff1e7224 */ /* 0x000fe200078e00ff */
[----:B------:R-:W-:-:S04]  /*1980*/  LOP3.LUT R31, R31, 0x3ff00000, RZ, 0xfc, !PT ;  /* 0x3ff000001f1f7812 */ /* 0x000fc800078efcff */
[----:B------:R-:W-:Y:S01]  /*1990*/  ISETP.GE.U32.AND P1, PT, R31, 0x3ff6a09f, PT ;  /* 0x3ff6a09f1f00780c */ /* 0x000fe20003f26070 */
[----:B------:R-:W-:-:S12]  /*19a0*/  IMAD.MOV.U32 R33, RZ, RZ, R31 ;  /* 0x000000ffff217224 */ /* 0x000fd800078e001f */
[----:B------:R-:W-:-:S04]  /*19b0*/  @P1 VIADD R28, R33, 0xfff00000 ;  /* 0xfff00000211c1836 */ /* 0x000fc80000000000 */
[----:B------:R-:W-:Y:S01]  /*19c0*/  @P1 IMAD.MOV.U32 R33, RZ, RZ, R28 ;  /* 0x000000ffff211224 */ /* 0x000fe200078e001c */
[----:B------:R-:W-:Y:S02]  /*19d0*/  SHF.R.U32.HI R28, RZ, 0x14, R41 ;  /* 0x00000014ff1c7819 */ /* 0x000fe40000011629 */
[----:B------:R-:W-:-:S03]  /*19e0*/  @!P0 LEA.HI R28, R29, 0xffffffca, RZ, 0xc ;  /* 0xffffffca1d1c8811 */ /* 0x000fc600078f60ff */
[C---:B------:R-:W-:Y:S02]  /*19f0*/  DADD R38, R32.reuse, 1 ;  /* 0x3ff0000020267429 */ /* 0x040fe40000000000 */
[----:B------:R-:W-:Y:S01]  /*1a00*/  DADD R32, R32, -1 ;  /* 0xbff0000020207429 */ /* 0x000fe20000000000 */
[C---:B------:R-:W-:Y:S02]  /*1a10*/  VIADD R29, R28.reuse, 0xfffffc01 ;  /* 0xfffffc011c1d7836 */ /* 0x040fe40000000000 */
[----:B------:R-:W-:Y:S01]  /*1a20*/  @P1 VIADD R29, R28, 0xfffffc02 ;  /* 0xfffffc021c1d1836 */ /* 0x000fe20000000000 */
[----:B------:R-:W0:Y:S02]  /*1a30*/  MUFU.RCP64H R31, R39 ;  /* 0x00000027001f7308 */ /* 0x000e240000001800 */
[----:B0-----:R-:W-:-:S08]  /*1a40*/  DFMA R36, -R38, R30, 1 ;  /* 0x3ff000002624742b */ /* 0x001fd0000000011e */
[----:B------:R-:W-:-:S08]  /*1a50*/  DFMA R36, R36, R36, R36 ;  /* 0x000000242424722b */ /* 0x000fd00000000024 */
[----:B------:R-:W-:-:S08]  /*1a60*/  DFMA R36, R30, R36, R30 ;  /* 0x000000241e24722b */ /* 0x000fd0000000001e */
[----:B------:R-:W-:-:S08]  /*1a70*/  DMUL R30, R32, R36 ;  /* 0x00000024201e7228 */ /* 0x000fd00000000000 */
[----:B------:R-:W-:-:S08]  /*1a80*/  DFMA R30, R32, R36, R30 ;  /* 0x00000024201e722b */ /* 0x000fd0000000001e */
[----:B------:R-:W-:-:S08]  /*1a90*/  DMUL R46, R30, R30 ;  /* 0x0000001e1e2e7228 */ /* 0x000fd00000000000 */
[----:B------:R-:W-:Y:S01]  /*1aa0*/  DFMA R34, R46, UR4, R34 ;  /* 0x000000042e227c2b */ /* 0x000fe20008000022 */
[----:B------:R-:W-:Y:S01]  /*1ab0*/  UMOV UR4, 0x75488a3f ;  /* 0x75488a3f00047882 */ /* 0x000fe20000000000 */
[----:B------:R-:W-:-:S06]  /*1ac0*/  UMOV UR5, 0x3ef3b20a ;  /* 0x3ef3b20a00057882 */ /* 0x000fcc0000000000 */
[----:B------:R-:W-:Y:S01]  /*1ad0*/  DFMA R44, R46, R34, UR4 ;  /* 0x000000042e2c7e2b */ /* 0x000fe20008000022 */
[----:B------:R-:W-:Y:S01]  /*1ae0*/  UMOV UR4, 0xe4faecd5 ;  /* 0xe4faecd500047882 */ /* 0x000fe20000000000 */
[----:B------:R-:W-:Y:S01]  /*1af0*/  UMOV UR5, 0x3f1745cd ;  /* 0x3f1745cd00057882 */ /* 0x000fe20000000000 */
[----:B------:R-:W-:-:S05]  /*1b00*/  DADD R34, R32, -R30 ;  /* 0x0000000020227229 */ /* 0x000fca000000081e */
[----:B------:R-:W-:Y:S01]  /*1b10*/  DFMA R44, R46, R44, UR4 ;  /* 0x000000042e2c7e2b */ /* 0x000fe2000800002c */
[----:B------:R-:W-:Y:S01]  /*1b20*/  UMOV UR4, 0x258a578b ;  /* 0x258a578b00047882 */ /* 0x000fe20000000000 */
[----:B------:R-:W-:Y:S01]  /*1b30*/  UMOV UR5, 0x3f3c71c7 ;  /* 0x3f3c71c700057882 */ /* 0x000fe20000000000 */
[----:B------:R-:W-:-:S05]  /*1b40*/  DADD R34, R34, R34 ;  /* 0x0000000022227229 */ /* 0x000fca0000000022 */
[----:B------:R-:W-:Y:S01]  /*1b50*/  DFMA R44, R46, R44, UR4 ;  /* 0x000000042e2c7e2b */ /* 0x000fe2000800002c */
[----:B------:R-:W-:Y:S01]  /*1b60*/  UMOV UR4, 0x9242b910 ;  /* 0x9242b91000047882 */ /* 0x000fe20000000000 */
[----:B------:R-:W-:Y:S01]  /*1b70*/  UMOV UR5, 0x3f624924 ;  /* 0x3f62492400057882 */ /* 0x000fe20000000000 */
[----:B------:R-:W-:-:S05]  /*1b80*/  DFMA R34, R32, -R30, R34 ;  /* 0x8000001e2022722b */ /* 0x000fca0000000022 */
[----:B------:R-:W-:Y:S01]  /*1b90*/  DFMA R44, R46, R44, UR4 ;  /* 0x000000042e2c7e2b */ /* 0x000fe2000800002c */
[----:B------:R-:W-:Y:S01]  /*1ba0*/  UMOV UR4, 0x99999dfb ;  /* 0x99999dfb00047882 */ /* 0x000fe20000000000 */
[----:B------:R-:W-:Y:S01]  /*1bb0*/  UMOV UR5, 0x3f899999 ;  /* 0x3f89999900057882 */ /* 0x000fe20000000000 */
[----:B------:R-:W-:Y:S02]  /*1bc0*/  DMUL R34, R36, R34 ;  /* 0x0000002224227228 */ /* 0x000fe40000000000 */
[----:B------:R-:W-:-:S03]  /*1bd0*/  DMUL R36, R30, R30 ;  /* 0x0000001e1e247228 */ /* 0x000fc60000000000 */
[----:B------:R-:W-:Y:S01]  /*1be0*/  DFMA R44, R46, R44, UR4 ;  /* 0x000000042e2c7e2b */ /* 0x000fe2000800002c */
[----:B------:R-:W-:Y:S01]  /*1bf0*/  UMOV UR4, 0x55555555 ;  /* 0x5555555500047882 */ /* 0x000fe20000000000 */
[----:B------:R-:W-:-:S03]  /*1c00*/  UMOV UR5, 0x3fb55555 ;  /* 0x3fb5555500057882 */ /* 0x000fc60000000000 */
[----:B------:R-:W-:-:S03]  /*1c10*/  DFMA R40, R30, R30, -R36 ;  /* 0x0000001e1e28722b */ /* 0x000fc60000000824 */
[----:B------:R-:W-:-:S08]  /*1c20*/  DFMA R32, R46, R44, UR4 ;  /* 0x000000042e207e2b */ /* 0x000fd0000800002c */
[----:B------:R-:W-:Y:S01]  /*1c30*/  DADD R38, -R32, UR4 ;  /* 0x0000000420267e29 */ /* 0x000fe20008000100 */
[----:B------:R-:W-:Y:S01]  /*1c40*/  UMOV UR4, 0xb9e7b0 ;  /* 0x00b9e7b000047882 */ /* 0x000fe20000000000 */
[----:B------:R-:W-:-:S06]  /*1c50*/  UMOV UR5, 0x3c46a4cb ;  /* 0x3c46a4cb00057882 */ /* 0x000fcc0000000000 */
[----:B------:R-:W-:Y:S01]  /*1c60*/  DFMA R38, R46, R44, R38 ;  /* 0x0000002c2e26722b */ /* 0x000fe20000000026 */
[----:B------:R-:W-:Y:S01]  /*1c70*/  VIADD R47, R35, 0x100000 ;  /* 0x00100000232f7836 */ /* 0x000fe20000000000 */
[----:B------:R-:W-:Y:S01]  /*1c80*/  DMUL R44, R30, R36 ;  /* 0x000000241e2c7228 */ /* 0x000fe20000000000 */
[----:B------:R-:W-:-:S06]  /*1c90*/  IMAD.MOV.U32 R46, RZ, RZ, R34 ;  /* 0x000000ffff2e7224 */ /* 0x000fcc00078e0022 */
[----:B------:R-:W-:Y:S02]  /*1ca0*/  DFMA R40, R30, R46, R40 ;  /* 0x0000002e1e28722b */ /* 0x000fe40000000028 */
[----:B------:R-:W-:Y:S01]  /*1cb0*/  DADD R46, R38, -UR4 ;  /* 0x80000004262e7e29 */ /* 0x000fe20008000000 */
[----:B------:R-:W-:Y:S01]  /*1cc0*/  UMOV UR4, 0x80000000 ;  /* 0x8000000000047882 */ /* 0x000fe20000000000 */
[----:B------:R-:W-:Y:S01]  /*1cd0*/  DFMA R38, R30, R36, -R44 ;  /* 0x000000241e26722b */ /* 0x000fe2000000082c */
[----:B------:R-:W-:-:S07]  /*1ce0*/  UMOV UR5, 0x43300000 ;  /* 0x4330000000057882 */ /* 0x000fce0000000000 */
[----:B------:R-:W-:Y:S02]  /*1cf0*/  DFMA R38, R34, R36, R38 ;  /* 0x000000242226722b */ /* 0x000fe40000000026 */
[----:B------:R-:W-:-:S06]  /*1d00*/  DADD R36, R32, R46 ;  /* 0x0000000020247229 */ /* 0x000fcc000000002e */
[----:B------:R-:W-:Y:S02]  /*1d10*/  DFMA R38, R30, R40, R38 ;  /* 0x000000281e26722b */ /* 0x000fe40000000026 */
[----:B------:R-:W-:Y:S02]  /*1d20*/  DADD R40, R32, -R36 ;  /* 0x0000000020287229 */ /* 0x000fe40000000824 */
[----:B------:R-:W-:-:S06]  /*1d30*/  DMUL R32, R36, R44 ;  /* 0x0000002c24207228 */ /* 0x000fcc0000000000 */
[----:B------:R-:W-:Y:S02]  /*1d40*/  DADD R46, R46, R40 ;  /* 0x000000002e2e7229 */ /* 0x000fe40000000028 */
[----:B------:R-:W-:-:S08]  /*1d50*/  DFMA R40, R36, R44, -R32 ;  /* 0x0000002c2428722b */ /* 0x000fd00000000820 */
[----:B------:R-:W-:-:S08]  /*1d60*/  DFMA R38, R36, R38, R40 ;  /* 0x000000262426722b */ /* 0x000fd00000000028 */
[----:B------:R-:W-:-:S08]  /*1d70*/  DFMA R46, R46, R44, R38 ;  /* 0x0000002c2e2e722b */ /* 0x000fd00000000026 */
[----:B------:R-:W-:-:S08]  /*1d80*/  DADD R38, R32, R46 ;  /* 0x0000000020267229 */ /* 0x000fd0000000002e */
[--C-:B------:R-:W-:Y:S02]  /*1d90*/  DADD R36, R30, R38.reuse ;  /* 0x000000001e247229 */ /* 0x100fe40000000026 */
[----:B------:R-:W-:-:S06]  /*1da0*/  DADD R32, R32, -R38 ;  /* 0x0000000020207229 */ /* 0x000fcc0000000826 */
[----:B------:R-:W-:Y:S02]  /*1db0*/  DADD R30, R30, -R36 ;  /* 0x000000001e1e7229 */ /* 0x000fe40000000824 */
[----:B------:R-:W-:-:S06]  /*1dc0*/  DADD R32, R46, R32 ;  /* 0x000000002e207229 */ /* 0x000fcc0000000020 */
[----:B------:R-:W-:-:S08]  /*1dd0*/  DADD R30, R38, R30 ;  /* 0x00000000261e7229 */ /* 0x000fd0000000001e */
[----:B------:R-:W-:Y:S01]  /*1de0*/  DADD R32, R32, R30 ;  /* 0x0000000020207229 */ /* 0x000fe2000000001e */
[----:B------:R-:W-:Y:S01]  /*1df0*/  LOP3.LUT R30, R29, 0x80000000, RZ, 0x3c, !PT ;  /* 0x800000001d1e7812 */ /* 0x000fe200078e3cff */
[----:B------:R-:W-:-:S06]  /*1e00*/  IMAD.MOV.U32 R31, RZ, RZ, 0x43300000 ;  /* 0x43300000ff1f7424 */ /* 0x000fcc00078e00ff */
[----:B------:R-:W-:Y:S02]  /*1e10*/  DADD R34, R34, R32 ;  /* 0x0000000022227229 */ /* 0x000fe40000000020 */
[----:B------:R-:W-:Y:S01]  /*1e20*/  DADD R30, R30, -UR4 ;  /* 0x800000041e1e7e29 */ /* 0x000fe20008000000 */
[----:B------:R-:W-:Y:S01]  /*1e30*/  UMOV UR4, 0xfefa39ef ;  /* 0xfefa39ef00047882 */ /* 0x000fe20000000000 */
[----:B------:R-:W-:-:S04]  /*1e40*/  UMOV UR5, 0x3fe62e42 ;  /* 0x3fe62e4200057882 */ /* 0x000fc80000000000 */
[----:B------:R-:W-:-:S08]  /*1e50*/  DADD R32, R36, R34 ;  /* 0x0000000024207229 */ /* 0x000fd00000000022 */
[--C-:B------:R-:W-:Y:S02]  /*1e60*/  DFMA R28, R30, UR4, R32.reuse ;  /* 0x000000041e1c7c2b */ /* 0x100fe40008000020 */
[----:B------:R-:W-:-:S06]  /*1e70*/  DADD R38, R36, -R32 ;  /* 0x0000000024267229 */ /* 0x000fcc0000000820 */
[----:B------:R-:W-:Y:S02]  /*1e80*/  DFMA R36, R30, -UR4, R28 ;  /* 0x800000041e247c2b */ /* 0x000fe4000800001c */
[----:B------:R-:W-:-:S06]  /*1e90*/  DADD R38, R34, R38 ;  /* 0x0000000022267229 */ /* 0x000fcc0000000026 */
[----:B------:R-:W-:-:S08]  /*1ea0*/  DADD R36, -R32, R36 ;  /* 0x0000000020247229 */ /* 0x000fd00000000124 */
[----:B------:R-:W-:Y:S01]  /*1eb0*/  DADD R32, R38, -R36 ;  /* 0x0000000026207229 */ /* 0x000fe20000000824 */
[----:B------:R-:W-:Y:S02]  /*1ec0*/  IMAD.MOV.U32 R36, RZ, RZ, 0x652b82fe ;  /* 0x652b82feff247424 */ /* 0x000fe400078e00ff */
[----:B------:R-:W-:-:S05]  /*1ed0*/  IMAD.MOV.U32 R37, RZ, RZ, 0x3ff71547 ;  /* 0x3ff71547ff257424 */ /* 0x000fca00078e00ff */
[----:B------:R-:W-:-:S08]  /*1ee0*/  DFMA R32, R30, UR8, R32 ;  /* 0x000000081e207c2b */ /* 0x000fd00008000020 */
[----:B------:R-:W-:-:S08]  /*1ef0*/  DADD R30, R28, R32 ;  /* 0x000000001c1e7229 */ /* 0x000fd00000000020 */
[----:B------:R-:W-:Y:S02]  /*1f00*/  DADD R34, R28, -R30 ;  /* 0x000000001c227229 */ /* 0x000fe4000000081e */
[----:B------:R-:W-:-:S06]  /*1f10*/  DMUL R28, R30, 2 ;  /* 0x400000001e1c7828 */ /* 0x000fcc0000000000 */
[----:B------:R-:W-:Y:S02]  /*1f20*/  DADD R32, R32, R34 ;  /* 0x0000000020207229 */ /* 0x000fe40000000022 */
[----:B------:R-:W-:-:S08]  /*1f30*/  DFMA R30, R30, 2, -R28 ;  /* 0x400000001e1e782b */ /* 0x000fd0000000081c */
[----:B------:R-:W-:-:S08]  /*1f40*/  DFMA R32, R32, 2, R30 ;  /* 0x400000002020782b */ /* 0x000fd0000000001e */
[----:B------:R-:W-:-:S08]  /*1f50*/  DADD R38, R28, R32 ;  /* 0x000000001c267229 */ /* 0x000fd00000000020 */
[----:B------:R-:W-:Y:S02]  /*1f60*/  DFMA R36, R38, R36, 6.75539944105574400000e+15 ;  /* 0x433800002624742b */ /* 0x000fe40000000024 */
[----:B------:R-:W-:Y:S01]  /*1f70*/  FSETP.GEU.AND P0, PT, |R39|, 4.1917929649353027344, PT ;  /* 0x4086232b2700780b */ /* 0x000fe20003f0e200 */
[----:B------:R-:W-:-:S05]  /*1f80*/  DADD R28, R28, -R38 ;  /* 0x000000001c1c7229 */ /* 0x000fca0000000826 */
[----:B------:R-:W-:-:S03]  /*1f90*/  DADD R30, R36, -6.75539944105574400000e+15 ;  /* 0xc3380000241e7429 */ /* 0x000fc60000000000 */
[----:B------:R-:W-:-:S05]  /*1fa0*/  DADD R32, R32, R28 ;  /* 0x0000000020207229 */ /* 0x000fca000000001c */
[----:B------:R-:W-:Y:S01]  /*1fb0*/  DFMA R34, R30, -UR4, R38 ;  /* 0x800000041e227c2b */ /* 0x000fe20008000026 */
[----:B------:R-:W-:Y:S01]  /*1fc0*/  UMOV UR4, 0x3b39803f ;  /* 0x3b39803f00047882 */ /* 0x000fe20000000000 */
[----:B------:R-:W-:-:S06]  /*1fd0*/  UMOV UR5, 0x3c7abc9e ;  /* 0x3c7abc9e00057882 */ /* 0x000fcc0000000000 */
[----:B------:R-:W-:Y:S01]  /*1fe0*/  DFMA R34, R30, -UR4, R34 ;  /* 0x800000041e227c2b */ /* 0x000fe20008000022 */
[----:B------:R-:W-:Y:S01]  /*1ff0*/  UMOV UR4, 0x69ce2bdf ;  /* 0x69ce2bdf00047882 */ /* 0x000fe20000000000 */
[----:B------:R-:W-:Y:S01]  /*2000*/  IMAD.MOV.U32 R30, RZ, RZ, -0x35dec16 ;  /* 0xfca213eaff1e7424 */ /* 0x000fe200078e00ff */
[----:B------:R-:W-:Y:S01]  /*2010*/  UMOV UR5, 0x3e5ade15 ;  /* 0x3e5ade1500057882 */ /* 0x000fe20000000000 */
[----:B------:R-:W-:-:S06]  /*2020*/  IMAD.MOV.U32 R31, RZ, RZ, 0x3e928af3 ;  /* 0x3e928af3ff1f7424 */ /* 0x000fcc00078e00ff */
[----:B------:R-:W-:Y:S01]  /*2030*/  DFMA R30, R34, UR4, R30 ;  /* 0x00000004221e7c2b */ /* 0x000fe2000800001e */
[----:B------:R-:W-:Y:S01]  /*2040*/  UMOV UR4, 0x62401315 ;  /* 0x6240131500047882 */ /* 0x000fe20000000000 */
[----:B------:R-:W-:-:S06]  /*2050*/  UMOV UR5, 0x3ec71dee ;  /* 0x3ec71dee00057882 */ /* 0x000fcc0000000000 */
[----:B------:R-:W-:Y:S01]  /*2060*/  DFMA R30, R34, R30, UR4 ;  /* 0x00000004221e7e2b */ /* 0x000fe2000800001e */
        /* <DEDUP_REMOVED lines=20> */
[----:B------:R-:W-:-:S08]  /*21b0*/  DFMA R30, R34, R30, UR4 ;  /* 0x00000004221e7e2b */ /* 0x000fd0000800001e */
[----:B------:R-:W-:-:S08]  /*21c0*/  DFMA R30, R34, R30, 1 ;  /* 0x3ff00000221e742b */ /* 0x000fd0000000001e */
[----:B------:R-:W-:-:S10]  /*21d0*/  DFMA R30, R34, R30, 1 ;  /* 0x3ff00000221e742b */ /* 0x000fd4000000001e */
[----:B------:R-:W-:Y:S02]  /*21e0*/  IMAD R35, R36, 0x100000, R31 ;  /* 0x0010000024237824 */ /* 0x000fe400078e021f */
[----:B------:R-:W-:Y:S01]  /*21f0*/  IMAD.MOV.U32 R34, RZ, RZ, R30 ;  /* 0x000000ffff227224 */ /* 0x000fe200078e001e */
[----:B------:R-:W-:Y:S06]  /*2200*/  @!P0 BRA `(.L_x_30) ;  /* 0x0000000000308947 */ /* 0x000fec0003800000 */
[----:B------:R-:W-:Y:S01]  /*2210*/  FSETP.GEU.AND P1, PT, |R39|, 4.2275390625, PT ;  /* 0x408748002700780b */ /* 0x000fe20003f2e200 */
[C---:B------:R-:W-:Y:S02]  /*2220*/  DADD R34, R38.reuse, +INF ;  /* 0x7ff0000026227429 */ /* 0x040fe40000000000 */
[----:B------:R-:W-:-:S08]  /*2230*/  DSETP.GEU.AND P0, PT, R38, RZ, PT ;  /* 0x000000ff2600722a */ /* 0x000fd00003f0e000 */
[----:B------:R-:W-:Y:S02]  /*2240*/  FSEL R34, R34, RZ, P0 ;  /* 0x000000ff22227208 */ /* 0x000fe40000000000 */
[----:B------:R-:W-:Y:S02]  /*2250*/  @!P1 LEA.HI R28, R36, R36, RZ, 0x1 ;  /* 0x00000024241c9211 */ /* 0x000fe400078f08ff */
[----:B------:R-:W-:Y:S02]  /*2260*/  FSEL R35, R35, RZ, P0 ;  /* 0x000000ff23237208 */ /* 0x000fe40000000000 */
[----:B------:R-:W-:-:S05]  /*2270*/  @!P1 SHF.R.S32.HI R28, RZ, 0x1, R28 ;  /* 0x00000001ff1c9819 */ /* 0x000fca000001141c */
[----:B------:R-:W-:Y:S02]  /*2280*/  @!P1 IMAD.IADD R29, R36, 0x1, -R28 ;  /* 0x00000001241d9824 */ /* 0x000fe400078e0a1c */
[----:B------:R-:W-:Y:S02]  /*2290*/  @!P1 IMAD R31, R28, 0x100000, R31 ;  /* 0x001000001c1f9824 */ /* 0x000fe400078e021f */
[----:B------:R-:W-:Y:S01]  /*22a0*/  @!P1 IMAD.MOV.U32 R28, RZ, RZ, RZ ;  /* 0x000000ffff1c9224 */ /* 0x000fe200078e00ff */
[----:B------:R-:W-:-:S06]  /*22b0*/  @!P1 LEA R29, R29, 0x3ff00000, 0x14 ;  /* 0x3ff000001d1d9811 */ /* 0x000fcc00078ea0ff */
[----:B------:R-:W-:-:S11]  /*22c0*/  @!P1 DMUL R34, R30, R28 ;  /* 0x0000001c1e229228 */ /* 0x000fd60000000000 */
.L_x_30:
[----:B------:R-:W-:Y:S01]  /*22d0*/  DFMA R32, R32, R34, R34 ;  /* 0x000000222020722b */ /* 0x000fe20000000022 */
[----:B------:R-:W-:Y:S01]  /*22e0*/  IMAD.MOV.U32 R30, RZ, RZ, R42 ;  /* 0x000000ffff1e7224 */ /* 0x000fe200078e002a */
[----:B------:R-:W-:Y:S01]  /*22f0*/  DSETP.NEU.AND P0, PT, |R34|, +INF , PT ;  /* 0x7ff000002200742a */ /* 0x000fe20003f0d200 */
[----:B------:R-:W-:-:S07]  /*2300*/  IMAD.MOV.U32 R31, RZ, RZ, 0x0 ;  /* 0x00000000ff1f7424 */ /* 0x000fce00078e00ff */
[----:B------:R-:W-:Y:S02]  /*2310*/  FSEL R28, R34, R32, !P0 ;  /* 0x00000020221c7208 */ /* 0x000fe40004000000 */
[----:B------:R-:W-:Y:S01]  /*2320*/  FSEL R29, R35, R33, !P0 ;  /* 0x00000021231d7208 */ /* 0x000fe20004000000 */
[----:B------:R-:W-:Y:S06]  /*2330*/  RET.REL.NODEC R30 `(_Z12propagator_TPfS_S_S_S_S_S_S_S_iiffiii) ;  /* 0xffffffdc1e307950 */ /* 0x000fec0003c3ffff */
.L_x_31:
[----:B------:R-:W-:-:S00]  /*2340*/  BRA `(.L_x_31) ;  /* 0xfffffffc00fc7947 */ /* 0x000fc0000383ffff */
[----:B------:R-:W-:-:S00]  /*2350*/  NOP ;  /* 0x0000000000007918 */ /* 0x000fc00000000000 */
        /* <DEDUP_REMOVED lines=10> */
.L_x_53:


//--------------------- .text._Z12propagator_UPfS_S_S_S_S_iiff --------------------------
	.section	.text._Z12propagator_UPfS_S_S_S_S_iiff,"ax",@progbits
	.align	128
        .global         _Z12propagator_UPfS_S_S_S_S_iiff
        .type           _Z12propagator_UPfS_S_S_S_S_iiff,@function
        .size           _Z12propagator_UPfS_S_S_S_S_iiff,(.L_x_55 - _Z12propagator_UPfS_S_S_S_S_iiff)
        .other          _Z12propagator_UPfS_S_S_S_S_iiff,@"STO_CUDA_ENTRY STV_DEFAULT"
_Z12propagator_UPfS_S_S_S_S_iiff:
.text._Z12propagator_UPfS_S_S_S_S_iiff:
[----:B------:R-:W-:Y:S01]  /*0000*/  LDC R1, c[0x0][0x37c] ;  /* 0x0000df00ff017b82 */ /* 0x000fe20000000800 */
[----:B------:R-:W0:Y:S01]  /*0010*/  S2R R12, SR_TID.X ;  /* 0x00000000000c7919 */ /* 0x000e220000002100 */
[----:B------:R-:W1:Y:S01]  /*0020*/  LDCU.64 UR8, c[0x0][0x3b0] ;  /* 0x00007600ff0877ac */ /* 0x000e620008000a00 */
[----:B------:R-:W0:Y:S01]  /*0030*/  S2R R3, SR_CTAID.X ;  /* 0x0000000000037919 */ /* 0x000e220000002500 */
[----:B------:R-:W0:Y:S01]  /*0040*/  LDCU UR5, c[0x0][0x360] ;  /* 0x00006c00ff0577ac */ /* 0x000e220008000800 */
[----:B------:R-:W2:Y:S01]  /*0050*/  S2R R9, SR_TID.Y ;  /* 0x0000000000097919 */ /* 0x000ea20000002200 */
[----:B------:R-:W2:Y:S01]  /*0060*/  LDCU UR6, c[0x0][0x364] ;  /* 0x00006c80ff0677ac */ /* 0x000ea20008000800 */
[----:B------:R-:W2:Y:S01]  /*0070*/  S2R R0, SR_CTAID.Y ;  /* 0x0000000000007919 */ /* 0x000ea20000002600 */
[----:B-1----:R-:W-:Y:S01]  /*0080*/  UIADD3 UR4, UPT, UPT, UR8, -0x1, URZ ;  /* 0xffffffff08047890 */ /* 0x002fe2000fffe0ff */
[----:B0-----:R-:W-:-:S05]  /*0090*/  IMAD R12, R3, UR5, R12 ;  /* 0x00000005030c7c24 */ /* 0x001fca000f8e020c */
[----:B------:R-:W-:Y:S01]  /*00a0*/  ISETP.GE.AND P0, PT, R12, UR4, PT ;  /* 0x000000040c007c0c */ /* 0x000fe2000bf06270 */
[----:B------:R-:W-:Y:S01]  /*00b0*/  UIADD3 UR4, UPT, UPT, UR9, -0x1, URZ ;  /* 0xffffffff09047890 */ /* 0x000fe2000fffe0ff */
[----:B--2---:R-:W-:Y:S02]  /*00c0*/  IMAD R9, R0, UR6, R9 ;  /* 0x0000000600097c24 */ /* 0x004fe4000f8e0209 */
[----:B------:R-:W-:-:S04]  /*00d0*/  ISETP.LT.OR P0, PT, R12, 0x1, P0 ;  /* 0x000000010c00780c */ /* 0x000fc80000701670 */
[----:B------:R-:W-:-:S04]  /*00e0*/  ISETP.EQ.OR P0, PT, R9, RZ, P0 ;  /* 0x000000ff0900720c */ /* 0x000fc80000702670 */
[----:B------:R-:W-:-:S13]  /*00f0*/  ISETP.GE.OR P0, PT, R9, UR4, P0 ;  /* 0x0000000409007c0c */ /* 0x000fda0008706670 */
[----:B------:R-:W-:Y:S05]  /*0100*/  @P0 EXIT ;  /* 0x000000000000094d */ /* 0x000fea0003800000 */
[----:B------:R-:W0:Y:S01]  /*0110*/  LDC.64 R4, c[0x0][0x3a8] ;  /* 0x0000ea00ff047b82 */ /* 0x000e220000000a00 */
[----:B------:R-:W1:Y:S01]  /*0120*/  LDCU.64 UR4, c[0x0][0x358] ;  /* 0x00006b00ff0477ac */ /* 0x000e620008000a00 */
[----:B------:R-:W-:-:S06]  /*0130*/  IMAD R10, R9, UR8, R12 ;  /* 0x00000008090a7c24 */ /* 0x000fcc000f8e020c */
[----:B------:R-:W2:Y:S01]  /*0140*/  LDC.64 R6, c[0x0][0x380] ;  /* 0x0000e000ff067b82 */ /* 0x000ea20000000a00 */
[----:B0-----:R-:W-:-:S05]  /*0150*/  IMAD.WIDE R4, R10, 0x4, R4 ;  /* 0x000000040a047825 */ /* 0x001fca00078e0204 */
[----:B-1----:R-:W3:Y:S01]  /*0160*/  LDG.E R0, desc[UR4][R4.64] ;  /* 0x0000000404007981 */ /* 0x002ee2000c1e1900 */
[----:B--2---:R-:W-:-:S05]  /*0170*/  IMAD.WIDE R6, R10, 0x4, R6 ;  /* 0x000000040a067825 */ /* 0x004fca00078e0206 */
[----:B------:R0:W5:Y:S01]  /*0180*/  LDG.E R11, desc[UR4][R6.64] ;  /* 0x00000004060b7981 */ /* 0x000162000c1e1900 */
[----:B------:R-:W-:Y:S01]  /*0190*/  BSSY.RECONVERGENT B0, `(.L_x_32) ;  /* 0x000000d000007945 */ /* 0x000fe20003800200 */
[----:B---3--:R-:W-:-:S05]  /*01a0*/  VIADD R2, R0, 0x1800000 ;  /* 0x0180000000027836 */ /* 0x008fca0000000000 */
[----:B------:R-:W-:-:S04]  /*01b0*/  LOP3.LUT R2, R2, 0x7f800000, RZ, 0xc0, !PT ;  /* 0x7f80000002027812 */ /* 0x000fc800078ec0ff */
[----:B------:R-:W-:-:S13]  /*01c0*/  ISETP.GT.U32.AND P0, PT, R2, 0x1ffffff, PT ;  /* 0x01ffffff0200780c */ /* 0x000fda0003f04070 */
[----:B0-----:R-:W-:Y:S05]  /*01d0*/  @P0 BRA `(.L_x_33) ;  /* 0x0000000000100947 */ /* 0x001fea0003800000 */
[----:B------:R-:W-:-:S07]  /*01e0*/  MOV R14, 0x200 ;  /* 0x00000200000e7802 */ /* 0x000fce0000000f00 */
[----:B-----5:R-:W-:Y:S05]  /*01f0*/  CALL.REL.NOINC `($__internal_1_$__cuda_sm20_rcp_rn_f32_slowpath) ;  /* 0x0000000400187944 */ /* 0x020fea0003c00000 */
[----:B------:R-:W-:Y:S01]  /*0200*/  IMAD.MOV.U32 R14, RZ, RZ, R2 ;  /* 0x000000ffff0e7224 */ /* 0x000fe200078e0002 */
[----:B------:R-:W-:Y:S06]  /*0210*/  BRA `(.L_x_34) ;  /* 0x0000000000107947 */ /* 0x000fec0003800000 */
.L_x_33:
[----:B------:R-:W0:Y:S02]  /*0220*/  MUFU.RCP R3, R0 ;  /* 0x0000000000037308 */ /* 0x000e240000001000 */
[----:B0-----:R-:W-:-:S04]  /*0230*/  FFMA R2, R0, R3, -1 ;  /* 0xbf80000000027423 */ /* 0x001fc80000000003 */
[----:B------:R-:W-:-:S04]  /*0240*/  FADD.FTZ R2, -R2, -RZ ;  /* 0x800000ff02027221 */ /* 0x000fc80000010100 */
[----:B------:R-:W-:-:S07]  /*0250*/  FFMA R14, R3, R2, R3 ;  /* 0x00000002030e7223 */ /* 0x000fce0000000003 */
.L_x_34:
[----:B------:R-:W-:Y:S05]  /*0260*/  BSYNC.RECONVERGENT B0 ;  /* 0x0000000000007941 */ /* 0x000fea0003800200 */
.L_x_32:
[----:B------:R-:W0:Y:S02]  /*0270*/  LDC.64 R16, c[0x0][0x3b8] ;  /* 0x0000ee00ff107b82 */ /* 0x000e240000000a00 */
[----:B0-----:R-:W0:Y:S08]  /*0280*/  MUFU.RCP R0, R17 ;  /* 0x0000001100007308 */ /* 0x001e300000001000 */
[----:B------:R-:W1:Y:S01]  /*0290*/  FCHK P0, R16, R17 ;  /* 0x0000001110007302 */ /* 0x000e620000000000 */
[----:B0-----:R-:W-:-:S04]  /*02a0*/  FFMA R3, R0, -R17, 1 ;  /* 0x3f80000000037423 */ /* 0x001fc80000000811 */
[----:B------:R-:W-:-:S04]  /*02b0*/  FFMA R3, R0, R3, R0 ;  /* 0x0000000300037223 */ /* 0x000fc80000000000 */
[----:B------:R-:W-:-:S04]  /*02c0*/  FFMA R13, R3, R16, RZ ;  /* 0x00000010030d7223 */ /* 0x000fc800000000ff */
[----:B------:R-:W-:-:S04]  /*02d0*/  FFMA R0, R13, -R17, R16 ;  /* 0x800000110d007223 */ /* 0x000fc80000000010 */
[----:B------:R-:W-:Y:S01]  /*02e0*/  FFMA R3, R3, R0, R13 ;  /* 0x0000000003037223 */ /* 0x000fe2000000000d */
[----:B-1----:R-:W-:Y:S06]  /*02f0*/  @!P0 BRA `(.L_x_35) ;  /* 0x00000000000c8947 */ /* 0x002fec0003800000 */
[----:B------:R-:W-:-:S07]  /*0300*/  MOV R8, 0x320 ;  /* 0x0000032000087802 */ /* 0x000fce0000000f00 */
[----:B-----5:R-:W-:Y:S05]  /*0310*/  CALL.REL.NOINC `($__internal_2_$__cuda_sm3x_div_rn_noftz_f32_slowpath) ;  /* 0x0000000400a47944 */ /* 0x020fea0003c00000 */
[----:B------:R-:W-:-:S07]  /*0320*/  IMAD.MOV.U32 R3, RZ, RZ, R0 ;  /* 0x000000ffff037224 */ /* 0x000fce00078e0000 */
.L_x_35:
[----:B------:R-:W0:Y:S08]  /*0330*/  LDC R0, c[0x0][0x3b0] ;  /* 0x0000ec00ff007b82 */ /* 0x000e300000000800 */
[----:B------:R-:W1:Y:S08]  /*0340*/  LDC.64 R18, c[0x0][0x390] ;  /* 0x0000e400ff127b82 */ /* 0x000e700000000a00 */
[----:B------:R-:W2:Y:S01]  /*0350*/  LDC.64 R16, c[0x0][0x398] ;  /* 0x0000e600ff107b82 */ /* 0x000ea20000000a00 */
[----:B0-----:R-:W-:-:S04]  /*0360*/  IMAD R13, R9, R0, -R0 ;  /* 0x00000000090d7224 */ /* 0x001fc800078e0a00 */
[----:B------:R-:W-:Y:S02]  /*0370*/  IMAD.IADD R15, R12, 0x1, R13 ;  /* 0x000000010c0f7824 */ /* 0x000fe400078e020d */
[----:B-1----:R-:W-:-:S05]  /*0380*/  IMAD.WIDE R18, R10, 0x4, R18 ;  /* 0x000000040a127825 */ /* 0x002fca00078e0212 */
[----:B------:R-:W3:Y:S01]  /*0390*/  LDG.E R0, desc[UR4][R18.64] ;  /* 0x0000000412007981 */ /* 0x000ee2000c1e1900 */
[----:B--2---:R-:W-:-:S03]  /*03a0*/  IMAD.WIDE R8, R10, 0x4, R16 ;  /* 0x000000040a087825 */ /* 0x004fc600078e0210 */
[----:B------:R-:W3:Y:S01]  /*03b0*/  LDG.E R13, desc[UR4][R18.64+-0x4] ;  /* 0xfffffc04120d7981 */ /* 0x000ee2000c1e1900 */
[----:B------:R-:W-:-:S03]  /*03c0*/  IMAD.WIDE R16, R15, 0x4, R16 ;  /* 0x000000040f107825 */ /* 0x000fc600078e0210 */
[----:B------:R-:W2:Y:S04]  /*03d0*/  LDG.E R15, desc[UR4][R8.64] ;  /* 0x00000004080f7981 */ /* 0x000ea8000c1e1900 */
[----:B------:R-:W4:Y:S01]  /*03e0*/  LDG.E R17, desc[UR4][R16.64] ;  /* 0x0000000410117981 */ /* 0x000f22000c1e1900 */
[----:B------:R-:W-:Y:S01]  /*03f0*/  FMUL R14, R3, R14 ;  /* 0x0000000e030e7220 */ /* 0x000fe20000400000 */
[----:B---3--:R-:W-:Y:S02]  /*0400*/  FADD R0, R0, -R13 ;  /* 0x8000000d00007221 */ /* 0x008fe40000000000 */
[----:B------:R-:W0:Y:S02]  /*0410*/  LDC.64 R12, c[0x0][0x388] ;  /* 0x0000e200ff0c7b82 */ /* 0x000e240000000a00 */
[----:B--2---:R-:W-:-:S04]  /*0420*/  FADD R0, R0, R15 ;  /* 0x0000000f00007221 */ /* 0x004fc80000000000 */
[----:B----4-:R-:W-:-:S04]  /*0430*/  FADD R0, R0, -R17 ;  /* 0x8000001100007221 */ /* 0x010fc80000000000 */
[----:B-----5:R-:W-:-:S05]  /*0440*/  FFMA R15, R14, R0, R11 ;  /* 0x000000000e0f7223 */ /* 0x020fca000000000b */
[----:B------:R1:W-:Y:S04]  /*0450*/  STG.E desc[UR4][R6.64], R15 ;  /* 0x0000000f06007986 */ /* 0x0003e8000c101904 */
[----:B------:R-:W2:Y:S01]  /*0460*/  LDG.E R0, desc[UR4][R4.64] ;  /* 0x0000000404007981 */ /* 0x000ea2000c1e1900 */
[----:B0-----:R-:W-:-:S05]  /*0470*/  IMAD.WIDE R12, R10, 0x4, R12 ;  /* 0x000000040a0c7825 */ /* 0x001fca00078e020c */
[----:B------:R1:W5:Y:S01]  /*0480*/  LDG.E R11, desc[UR4][R12.64] ;  /* 0x000000040c0b7981 */ /* 0x000362000c1e1900 */
[----:B------:R-:W-:Y:S01]  /*0490*/  BSSY.RECONVERGENT B0, `(.L_x_36) ;  /* 0x000000c000007945 */ /* 0x000fe20003800200 */
[----:B--2---:R-:W-:-:S05]  /*04a0*/  VIADD R2, R0, 0x1800000 ;  /* 0x0180000000027836 */ /* 0x004fca0000000000 */
[----:B------:R-:W-:-:S04]  /*04b0*/  LOP3.LUT R2, R2, 0x7f800000, RZ, 0xc0, !PT ;  /* 0x7f80000002027812 */ /* 0x000fc800078ec0ff */
[----:B------:R-:W-:-:S13]  /*04c0*/  ISETP.GT.U32.AND P0, PT, R2, 0x1ffffff, PT ;  /* 0x01ffffff0200780c */ /* 0x000fda0003f04070 */
[----:B-1----:R-:W-:Y:S05]  /*04d0*/  @P0 BRA `(.L_x_37) ;  /* 0x00000000000c0947 */ /* 0x002fea0003800000 */
[----:B------:R-:W-:-:S07]  /*04e0*/  MOV R14, 0x500 ;  /* 0x00000500000e7802 */ /* 0x000fce0000000f00 */
[----:B-----5:R-:W-:Y:S05]  /*04f0*/  CALL.REL.NOINC `($__internal_1_$__cuda_sm20_rcp_rn_f32_slowpath) ;  /* 0x0000000000587944 */ /* 0x020fea0003c00000 */
[----:B------:R-:W-:Y:S05]  /*0500*/  BRA `(.L_x_38) ;  /* 0x0000000000107947 */ /* 0x000fea0003800000 */
.L_x_37:
[----:B------:R-:W0:Y:S02]  /*0510*/  MUFU.RCP R5, R0 ;  /* 0x0000000000057308 */ /* 0x000e240000001000 */
[----:B0-----:R-:W-:-:S04]  /*0520*/  FFMA R2, R0, R5, -1 ;  /* 0xbf80000000027423 */ /* 0x001fc80000000005 */
[----:B------:R-:W-:-:S04]  /*0530*/  FADD.FTZ R2, -R2, -RZ ;  /* 0x800000ff02027221 */ /* 0x000fc80000010100 */
[----:B------:R-:W-:-:S07]  /*0540*/  FFMA R2, R5, R2, R5 ;  /* 0x0000000205027223 */ /* 0x000fce0000000005 */
.L_x_38:
[----:B------:R-:W-:Y:S05]  /*0550*/  BSYNC.RECONVERGENT B0 ;  /* 0x0000000000007941 */ /* 0x000fea0003800200 */
.L_x_36:
[----:B------:R-:W0:Y:S01]  /*0560*/  LDC.64 R6, c[0x0][0x3a0] ;  /* 0x0000e800ff067b82 */ /* 0x000e220000000a00 */
[----:B------:R-:W1:Y:S01]  /*0570*/  LDCU UR6, c[0x0][0x3b0] ;  /* 0x00007600ff0677ac */ /* 0x000e620008000800 */
[----:B------:R-:W2:Y:S04]  /*0580*/  LDG.E R0, desc[UR4][R8.64+0x4] ;  /* 0x0000040408007981 */ /* 0x000ea8000c1e1900 */
[----:B------:R-:W2:Y:S01]  /*0590*/  LDG.E R15, desc[UR4][R8.64] ;  /* 0x00000004080f7981 */ /* 0x000ea2000c1e1900 */
[----:B-1----:R-:W-:-:S05]  /*05a0*/  IADD3 R5, PT, PT, R10, UR6, RZ ;  /* 0x000000060a057c10 */ /* 0x002fca000fffe0ff */
[----:B0-----:R-:W-:-:S04]  /*05b0*/  IMAD.WIDE R4, R5, 0x4, R6 ;  /* 0x0000000405047825 */ /* 0x001fc800078e0206 */
[----:B------:R-:W-:Y:S02]  /*05c0*/  IMAD.WIDE R6, R10, 0x4, R6 ;  /* 0x000000040a067825 */ /* 0x000fe400078e0206 */
[----:B------:R-:W3:Y:S04]  /*05d0*/  LDG.E R5, desc[UR4][R4.64] ;  /* 0x0000000404057981 */ /* 0x000ee8000c1e1900 */
[----:B------:R-:W4:Y:S01]  /*05e0*/  LDG.E R7, desc[UR4][R6.64] ;  /* 0x0000000406077981 */ /* 0x000f22000c1e1900 */
[----:B------:R-:W-:Y:S01]  /*05f0*/  FMUL R2, R2, R3 ;  /* 0x0000000302027220 */ /* 0x000fe20000400000 */
[----:B--2---:R-:W-:-:S04]  /*0600*/  FADD R0, R0, -R15 ;  /* 0x8000000f00007221 */ /* 0x004fc80000000000 */
[----:B---3--:R-:W-:-:S04]  /*0610*/  FADD R0, R0, R5 ;  /* 0x0000000500007221 */ /* 0x008fc80000000000 */
[----:B----4-:R-:W-:-:S04]  /*0620*/  FADD R0, R0, -R7 ;  /* 0x8000000700007221 */ /* 0x010fc80000000000 */
[----:B-----5:R-:W-:-:S05]  /*0630*/  FFMA R11, R2, R0, R11 ;  /* 0x00000000020b7223 */ /* 0x020fca000000000b */
[----:B------:R-:W-:Y:S01]  /*0640*/  STG.E desc[UR4][R12.64], R11 ;  /* 0x0000000b0c007986 */ /* 0x000fe2000c101904 */
[----:B------:R-:W-:Y:S05]  /*0650*/  EXIT ;  /* 0x000000000000794d */ /* 0x000fea0003800000 */
        .weak           $__internal_1_$__cuda_sm20_rcp_rn_f32_slowpath
        .type           $__internal_1_$__cuda_sm20_rcp_rn_f32_slowpath,@function
        .size           $__internal_1_$__cuda_sm20_rcp_rn_f32_slowpath,($__internal_2_$__cuda_sm3x_div_rn_noftz_f32_slowpath - $__internal_1_$__cuda_sm20_rcp_rn_f32_slowpath)
$__internal_1_$__cuda_sm20_rcp_rn_f32_slowpath:
[----:B------:R-:W-:Y:S01]  /*0660*/  IMAD.SHL.U32 R2, R0, 0x2, RZ ;  /* 0x0000000200027824 */ /* 0x000fe200078e00ff */
[----:B------:R-:W-:Y:S04]  /*0670*/  BSSY.RECONVERGENT B1, `(.L_x_39) ;  /* 0x0000030000017945 */ /* 0x000fe80003800200 */
[----:B------:R-:W-:-:S04]  /*0680*/  SHF.R.U32.HI R2, RZ, 0x18, R2 ;  /* 0x00000018ff027819 */ /* 0x000fc80000011602 */
[----:B------:R-:W-:-:S13]  /*0690*/  ISETP.NE.U32.AND P0, PT, R2, RZ, PT ;  /* 0x000000ff0200720c */ /* 0x000fda0003f05070 */
[----:B------:R-:W-:Y:S05]  /*06a0*/  @P0 BRA `(.L_x_40) ;  /* 0x0000000000280947 */ /* 0x000fea0003800000 */
[----:B------:R-:W-:-:S05]  /*06b0*/  IMAD.SHL.U32 R2, R0, 0x2, RZ ;  /* 0x0000000200027824 */ /* 0x000fca00078e00ff */
[----:B------:R-:W-:-:S13]  /*06c0*/  ISETP.NE.AND P0, PT, R2, RZ, PT ;  /* 0x000000ff0200720c */ /* 0x000fda0003f05270 */
[----:B------:R-:W-:Y:S01]  /*06d0*/  @P0 FFMA R16, R0, 1.84467440737095516160e+19, RZ ;  /* 0x5f80000000100823 */ /* 0x000fe200000000ff */
[----:B------:R-:W-:Y:S08]  /*06e0*/  @!P0 MUFU.RCP R15, R0 ;  /* 0x00000000000f8308 */ /* 0x000ff00000001000 */
[----:B------:R-:W0:Y:S02]  /*06f0*/  @P0 MUFU.RCP R17, R16 ;  /* 0x0000001000110308 */ /* 0x000e240000001000 */
[----:B0-----:R-:W-:-:S04]  /*0700*/  @P0 FFMA R2, R16, R17, -1 ;  /* 0xbf80000010020423 */ /* 0x001fc80000000011 */
[----:B------:R-:W-:-:S04]  /*0710*/  @P0 FADD.FTZ R2, -R2, -RZ ;  /* 0x800000ff02020221 */ /* 0x000fc80000010100 */
[----:B------:R-:W-:-:S04]  /*0720*/  @P0 FFMA R2, R17, R2, R17 ;  /* 0x0000000211020223 */ /* 0x000fc80000000011 */
[----:B------:R-:W-:Y:S01]  /*0730*/  @P0 FFMA R15, R2, 1.84467440737095516160e+19, RZ ;  /* 0x5f800000020f0823 */ /* 0x000fe200000000ff */
[----:B------:R-:W-:Y:S06]  /*0740*/  BRA `(.L_x_41) ;  /* 0x0000000000887947 */ /* 0x000fec0003800000 */
.L_x_40:
[----:B------:R-:W-:-:S05]  /*0750*/  VIADD R15, R2, 0xffffff03 ;  /* 0xffffff03020f7836 */ /* 0x000fca0000000000 */
[----:B------:R-:W-:-:S13]  /*0760*/  ISETP.GT.U32.AND P0, PT, R15, 0x1, PT ;  /* 0x000000010f00780c */ /* 0x000fda0003f04070 */
[----:B------:R-:W-:Y:S05]  /*0770*/  @P0 BRA `(.L_x_42) ;  /* 0x0000000000780947 */ /* 0x000fea0003800000 */
[----:B------:R-:W-:Y:S01]  /*0780*/  LOP3.LUT R16, R0, 0x7fffff, RZ, 0xc0, !PT ;  /* 0x007fffff00107812 */ /* 0x000fe200078ec0ff */
[----:B------:R-:W-:-:S03]  /*0790*/  IMAD.MOV.U32 R20, RZ, RZ, 0x3 ;  /* 0x00000003ff147424 */ /* 0x000fc600078e00ff */
[----:B------:R-:W-:Y:S02]  /*07a0*/  LOP3.LUT R16, R16, 0x3f800000, RZ, 0xfc, !PT ;  /* 0x3f80000010107812 */ /* 0x000fe400078efcff */
[----:B------:R-:W-:Y:S02]  /*07b0*/  SHF.L.U32 R21, R20, R15, RZ ;  /* 0x0000000f14157219 */ /* 0x000fe400000006ff */
[----:B------:R-:W0:Y:S02]  /*07c0*/  MUFU.RCP R17, R16 ;  /* 0x0000001000117308 */ /* 0x000e240000001000 */
[----:B0-----:R-:W-:-:S04]  /*07d0*/  FFMA R18, R16, R17, -1 ;  /* 0xbf80000010127423 */ /* 0x001fc80000000011 */
[----:B------:R-:W-:-:S04]  /*07e0*/  FADD.FTZ R18, -R18, -RZ ;  /* 0x800000ff12127221 */ /* 0x000fc80000010100 */
[CCC-:B------:R-:W-:Y:S01]  /*07f0*/  FFMA.RM R19, R17.reuse, R18.reuse, R17.reuse ;  /* 0x0000001211137223 */ /* 0x1c0fe20000004011 */
[----:B------:R-:W-:-:S04]  /*0800*/  FFMA.RP R18, R17, R18, R17 ;  /* 0x0000001211127223 */ /* 0x000fc80000008011 */
[C---:B------:R-:W-:Y:S02]  /*0810*/  LOP3.LUT R17, R19.reuse, 0x7fffff, RZ, 0xc0, !PT ;  /* 0x007fffff13117812 */ /* 0x040fe400078ec0ff */
[----:B------:R-:W-:Y:S02]  /*0820*/  FSETP.NEU.FTZ.AND P0, PT, R19, R18, PT ;  /* 0x000000121300720b */ /* 0x000fe40003f1d000 */
[----:B------:R-:W-:Y:S02]  /*0830*/  LOP3.LUT R18, R17, 0x800000, RZ, 0xfc, !PT ;  /* 0x0080000011127812 */ /* 0x000fe400078efcff */
[----:B------:R-:W-:Y:S02]  /*0840*/  SEL R17, RZ, 0xffffffff, !P0 ;  /* 0xffffffffff117807 */ /* 0x000fe40004000000 */
[----:B------:R-:W-:Y:S02]  /*0850*/  LOP3.LUT R16, R21, R18, RZ, 0xc0, !PT ;  /* 0x0000001215107212 */ /* 0x000fe400078ec0ff */
[----:B------:R-:W-:-:S02]  /*0860*/  IADD3 R17, PT, PT, -R17, RZ, RZ ;  /* 0x000000ff11117210 */ /* 0x000fc40007ffe1ff */
[-C--:B------:R-:W-:Y:S02]  /*0870*/  SHF.R.U32.HI R16, RZ, R15.reuse, R16 ;  /* 0x0000000fff107219 */ /* 0x080fe40000011610 */
[----:B------:R-:W-:Y:S02]  /*0880*/  LOP3.LUT P1, RZ, R17, R15, R18, 0xf8, !PT ;  /* 0x0000000f11ff7212 */ /* 0x000fe4000782f812 */
[C---:B------:R-:W-:Y:S02]  /*0890*/  LOP3.LUT P0, RZ, R16.reuse, 0x1, RZ, 0xc0, !PT ;  /* 0x0000000110ff7812 */ /* 0x040fe4000780c0ff */
[----:B------:R-:W-:-:S04]  /*08a0*/  LOP3.LUT P2, RZ, R16, 0x2, RZ, 0xc0, !PT ;  /* 0x0000000210ff7812 */ /* 0x000fc8000784c0ff */
[----:B------:R-:W-:Y:S02]  /*08b0*/  PLOP3.LUT P0, PT, P0, P1, P2, 0xe0, 0x0 ;  /* 0x000000000000781c */ /* 0x000fe40000703c20 */
[----:B------:R-:W-:Y:S02]  /*08c0*/  LOP3.LUT P1, RZ, R0, 0x7fffff, RZ, 0xc0, !PT ;  /* 0x007fffff00ff7812 */ /* 0x000fe4000782c0ff */
[----:B------:R-:W-:-:S05]  /*08d0*/  SEL R15, RZ, 0x1, !P0 ;  /* 0x00000001ff0f7807 */ /* 0x000fca0004000000 */
[----:B------:R-:W-:-:S05]  /*08e0*/  IMAD.MOV R15, RZ, RZ, -R15 ;  /* 0x000000ffff0f7224 */ /* 0x000fca00078e0a0f */
[----:B------:R-:W-:Y:S01]  /*08f0*/  ISETP.GE.AND P0, PT, R15, RZ, PT ;  /* 0x000000ff0f00720c */ /* 0x000fe20003f06270 */
[----:B------:R-:W-:-:S05]  /*0900*/  VIADD R15, R2, 0xffffff04 ;  /* 0xffffff04020f7836 */ /* 0x000fca0000000000 */
[----:B------:R-:W-:-:S07]  /*0910*/  SHF.R.U32.HI R15, RZ, R15, R18 ;  /* 0x0000000fff0f7219 */ /* 0x000fce0000011612 */
[----:B------:R-:W-:-:S04]  /*0920*/  @!P0 VIADD R15, R15, 0x1 ;  /* 0x000000010f0f8836 */ /* 0x000fc80000000000 */
[----:B------:R-:W-:-:S05]  /*0930*/  @!P1 IMAD.SHL.U32 R15, R15, 0x2, RZ ;  /* 0x000000020f0f9824 */ /* 0x000fca00078e00ff */
[----:B------:R-:W-:Y:S01]  /*0940*/  LOP3.LUT R15, R15, 0x80000000, R0, 0xf8, !PT ;  /* 0x800000000f0f7812 */ /* 0x000fe200078ef800 */
[----:B------:R-:W-:Y:S06]  /*0950*/  BRA `(.L_x_41) ;  /* 0x0000000000047947 */ /* 0x000fec0003800000 */
.L_x_42:
[----:B------:R0:W1:Y:S02]  /*0960*/  MUFU.RCP R15, R0 ;  /* 0x00000000000f7308 */ /* 0x0000640000001000 */
.L_x_41:
[----:B------:R-:W-:Y:S05]  /*0970*/  BSYNC.RECONVERGENT B1 ;  /* 0x0000000000017941 */ /* 0x000fea0003800200 */
.L_x_39:
[----:B-1----:R-:W-:Y:S01]  /*0980*/  MOV R2, R15 ;  /* 0x0000000f00027202 */ /* 0x002fe20000000f00 */
[----:B------:R-:W-:-:S04]  /*0990*/  IMAD.MOV.U32 R15, RZ, RZ, 0x0 ;  /* 0x00000000ff0f7424 */ /* 0x000fc800078e00ff */
[----:B0-----:R-:W-:Y:S05]  /*09a0*/  RET.REL.NODEC R14 `(_Z12propagator_UPfS_S_S_S_S_iiff) ;  /* 0xfffffff40e947950 */ /* 0x001fea0003c3ffff */
        .weak           $__internal_2_$__cuda_sm3x_div_rn_noftz_f32_slowpath
        .type           $__internal_2_$__cuda_sm3x_div_rn_noftz_f32_slowpath,@function
        .size           $__internal_2_$__cuda_sm3x_div_rn_noftz_f32_slowpath,(.L_x_55 - $__internal_2_$__cuda_sm3x_div_rn_noftz_f32_slowpath)
$__internal_2_$__cuda_sm3x_div_rn_noftz_f32_slowpath:
        /* <DEDUP_REMOVED lines=31> */
[----:B------:R-:W-:Y:S01]  /*0ba0*/  @P0 MOV R13, RZ ;  /* 0x000000ff000d0202 */ /* 0x000fe20000000f00 */
[----:B------:R-:W-:Y:S02]  /*0bb0*/  @!P0 IMAD.MOV.U32 R13, RZ, RZ, -0x40 ;  /* 0xffffffc0ff0d8424 */ /* 0x000fe400078e00ff */
[----:B------:R-:W-:Y:S01]  /*0bc0*/  @!P0 FFMA R16, R2, 1.84467440737095516160e+19, RZ ;  /* 0x5f80000002108823 */ /* 0x000fe200000000ff */
[----:B------:R-:W-:Y:S01]  /*0bd0*/  @!P1 FFMA R17, R3, 1.84467440737095516160e+19, RZ ;  /* 0x5f80000003119823 */ /* 0x000fe200000000ff */
[----:B------:R-:W-:-:S07]  /*0be0*/  @!P1 VIADD R13, R13, 0x40 ;  /* 0x000000400d0d9836 */ /* 0x000fce0000000000 */
.L_x_43:
[----:B------:R-:W-:-:S05]  /*0bf0*/  LEA R2, R15, 0xc0800000, 0x17 ;  /* 0xc08000000f027811 */ /* 0x000fca00078eb8ff */
[----:B------:R-:W-:Y:S02]  /*0c00*/  IMAD.IADD R17, R17, 0x1, -R2 ;  /* 0x0000000111117824 */ /* 0x000fe400078e0a02 */
[----:B------:R-:W-:Y:S02]  /*0c10*/  VIADD R2, R0, 0xffffff81 ;  /* 0xffffff8100027836 */ /* 0x000fe40000000000 */
[----:B------:R-:W0:Y:S01]  /*0c20*/  MUFU.RCP R3, R17 ;  /* 0x0000001100037308 */ /* 0x000e220000001000 */
[----:B------:R-:W-:Y:S01]  /*0c30*/  FADD.FTZ R19, -R17, -RZ ;  /* 0x800000ff11137221 */ /* 0x000fe20000010100 */
[----:B------:R-:W-:-:S03]  /*0c40*/  IMAD R0, R2, -0x800000, R16 ;  /* 0xff80000002007824 */ /* 0x000fc600078e0210 */
[----:B0-----:R-:W-:-:S04]  /*0c50*/  FFMA R18, R3, R19, 1 ;  /* 0x3f80000003127423 */ /* 0x001fc80000000013 */
[----:B------:R-:W-:-:S04]  /*0c60*/  FFMA R3, R3, R18, R3 ;  /* 0x0000001203037223 */ /* 0x000fc80000000003 */
[----:B------:R-:W-:-:S04]  /*0c70*/  FFMA R16, R0, R3, RZ ;  /* 0x0000000300107223 */ /* 0x000fc800000000ff */
[----:B------:R-:W-:-:S04]  /*0c80*/  FFMA R18, R19, R16, R0 ;  /* 0x0000001013127223 */ /* 0x000fc80000000000 */
[----:B------:R-:W-:Y:S01]  /*0c90*/  FFMA R18, R3, R18, R16 ;  /* 0x0000001203127223 */ /* 0x000fe20000000010 */
[----:B------:R-:W-:-:S03]  /*0ca0*/  IADD3 R16, PT, PT, R2, 0x7f, -R15 ;  /* 0x0000007f02107810 */ /* 0x000fc60007ffe80f */
[----:B------:R-:W-:Y:S01]  /*0cb0*/  FFMA R19, R19, R18, R0 ;  /* 0x0000001213137223 */ /* 0x000fe20000000000 */
[----:B------:R-:W-:-:S03]  /*0cc0*/  IADD3 R13, PT, PT, R16, R13, RZ ;  /* 0x0000000d100d7210 */ /* 0x000fc60007ffe0ff */
        /* <DEDUP_REMOVED lines=14> */
[-CC-:B------:R-:W-:Y:S01]  /*0db0*/  FFMA.RZ R2, R3, R19.reuse, R18.reuse ;  /* 0x0000001303027223 */ /* 0x180fe2000000c012 */
[C---:B------:R-:W-:Y:S01]  /*0dc0*/  VIADD R16, R15.reuse, 0x20 ;  /* 0x000000200f107836 */ /* 0x040fe20000000000 */
[C---:B------:R-:W-:Y:S02]  /*0dd0*/  ISETP.NE.AND P2, PT, R15.reuse, RZ, PT ;  /* 0x000000ff0f00720c */ /* 0x040fe40003f45270 */
[----:B------:R-:W-:Y:S01]  /*0de0*/  ISETP.NE.AND P1, PT, R15, RZ, PT ;  /* 0x000000ff0f00720c */ /* 0x000fe20003f25270 */
[----:B------:R-:W-:Y:S01]  /*0df0*/  IMAD.MOV R15, RZ, RZ, -R15 ;  /* 0x000000ffff0f7224 */ /* 0x000fe200078e0a0f */
[----:B------:R-:W-:Y:S01]  /*0e00*/  LOP3.LUT R13, R2, 0x7fffff, RZ, 0xc0, !PT ;  /* 0x007fffff020d7812 */ /* 0x000fe200078ec0ff */
[CCC-:B------:R-:W-:Y:S01]  /*0e10*/  FFMA.RP R2, R3.reuse, R19.reuse, R18.reuse ;  /* 0x0000001303027223 */ /* 0x1c0fe20000008012 */
[----:B------:R-:W-:Y:S02]  /*0e20*/  FFMA.RM R3, R3, R19, R18 ;  /* 0x0000001303037223 */ /* 0x000fe40000004012 */
[----:B------:R-:W-:-:S03]  /*0e30*/  LOP3.LUT R13, R13, 0x800000, RZ, 0xfc, !PT ;  /* 0x008000000d0d7812 */ /* 0x000fc600078efcff */
[----:B------:R-:W-:Y:S02]  /*0e40*/  FSETP.NEU.FTZ.AND P0, PT, R2, R3, PT ;  /* 0x000000030200720b */ /* 0x000fe40003f1d000 */
[----:B------:R-:W-:Y:S02]  /*0e50*/  SHF.L.U32 R16, R13, R16, RZ ;  /* 0x000000100d107219 */ /* 0x000fe400000006ff */
[----:B------:R-:W-:Y:S02]  /*0e60*/  SEL R2, R15, RZ, P2 ;  /* 0x000000ff0f027207 */ /* 0x000fe40001000000 */
[----:B------:R-:W-:Y:S02]  /*0e70*/  ISETP.NE.AND P1, PT, R16, RZ, P1 ;  /* 0x000000ff1000720c */ /* 0x000fe40000f25270 */
[----:B------:R-:W-:Y:S02]  /*0e80*/  SHF.R.U32.HI R2, RZ, R2, R13 ;  /* 0x00000002ff027219 */ /* 0x000fe4000001160d */
[----:B------:R-:W-:-:S02]  /*0e90*/  PLOP3.LUT P0, PT, P0, P1, PT, 0xf8, 0x8f ;  /* 0x00000000008f781c */ /* 0x000fc40000703f70 */
[----:B------:R-:W-:Y:S02]  /*0ea0*/  SHF.R.U32.HI R16, RZ, 0x1, R2 ;  /* 0x00000001ff107819 */ /* 0x000fe40000011602 */
[----:B------:R-:W-:-:S04]  /*0eb0*/  SEL R3, RZ, 0x1, !P0 ;  /* 0x00000001ff037807 */ /* 0x000fc80004000000 */
[----:B------:R-:W-:-:S04]  /*0ec0*/  LOP3.LUT R3, R3, 0x1, R16, 0xf8, !PT ;  /* 0x0000000103037812 */ /* 0x000fc800078ef810 */
[----:B------:R-:W-:-:S04]  /*0ed0*/  LOP3.LUT R3, R3, R2, RZ, 0xc0, !PT ;  /* 0x0000000203037212 */ /* 0x000fc800078ec0ff */
[----:B------:R-:W-:-:S04]  /*0ee0*/  IADD3 R3, PT, PT, R16, R3, RZ ;  /* 0x0000000310037210 */ /* 0x000fc80007ffe0ff */
[----:B------:R-:W-:Y:S01]  /*0ef0*/  LOP3.LUT R0, R3, R0, RZ, 0xfc, !PT ;  /* 0x0000000003007212 */ /* 0x000fe200078efcff */
[----:B------:R-:W-:Y:S06]  /*0f00*/  BRA `(.L_x_50) ;  /* 0x0000000000347947 */ /* 0x000fec0003800000 */
.L_x_49:
[----:B------:R-:W-:-:S04]  /*0f10*/  LOP3.LUT R0, R0, 0x80000000, RZ, 0xc0, !PT ;  /* 0x8000000000007812 */ /* 0x000fc800078ec0ff */
[----:B------:R-:W-:Y:S01]  /*0f20*/  LOP3.LUT R0, R0, 0x7f800000, RZ, 0xfc, !PT ;  /* 0x7f80000000007812 */ /* 0x000fe200078efcff */
[----:B------:R-:W-:Y:S06]  /*0f30*/  BRA `(.L_x_50) ;  /* 0x0000000000287947 */ /* 0x000fec0003800000 */
.L_x_48:
[----:B------:R-:W-:Y:S01]  /*0f40*/  IMAD R0, R13, 0x800000, R0 ;  /* 0x008000000d007824 */ /* 0x000fe200078e0200 */
[----:B------:R-:W-:Y:S06]  /*0f50*/  BRA `(.L_x_50) ;  /* 0x0000000000207947 */ /* 0x000fec0003800000 */
.L_x_47:
[----:B------:R-:W-:-:S04]  /*0f60*/  LOP3.LUT R0, R17, 0x80000000, R16, 0x48, !PT ;  /* 0x8000000011007812 */ /* 0x000fc800078e4810 */
[----:B------:R-:W-:Y:S01]  /*0f70*/  LOP3.LUT R0, R0, 0x7f800000, RZ, 0xfc, !PT ;  /* 0x7f80000000007812 */ /* 0x000fe200078efcff */
[----:B------:R-:W-:Y:S06]  /*0f80*/  BRA `(.L_x_50) ;  /* 0x0000000000147947 */ /* 0x000fec0003800000 */
.L_x_46:
[----:B------:R-:W-:Y:S01]  /*0f90*/  LOP3.LUT R0, R17, 0x80000000, R16, 0x48, !PT ;  /* 0x8000000011007812 */ /* 0x000fe200078e4810 */
[----:B------:R-:W-:Y:S06]  /*0fa0*/  BRA `(.L_x_50) ;  /* 0x00000000000c7947 */ /* 0x000fec0003800000 */
.L_x_45:
[----:B------:R-:W0:Y:S01]  /*0fb0*/  MUFU.RSQ R0, -QNAN ;  /* 0xffc0000000007908 */ /* 0x000e220000001400 */
[----:B------:R-:W-:Y:S05]  /*0fc0*/  BRA `(.L_x_50) ;  /* 0x0000000000047947 */ /* 0x000fea0003800000 */
.L_x_44:
[----:B------:R-:W-:-:S07]  /*0fd0*/  FADD.FTZ R0, R2, R3 ;  /* 0x0000000302007221 */ /* 0x000fce0000010000 */
.L_x_50:
[----:B------:R-:W-:Y:S02]  /*0fe0*/  IMAD.MOV.U32 R2, RZ, RZ, R8 ;  /* 0x000000ffff027224 */ /* 0x000fe400078e0008 */
[----:B------:R-:W-:-:S04]  /*0ff0*/  IMAD.MOV.U32 R3, RZ, RZ, 0x0 ;  /* 0x00000000ff037424 */ /* 0x000fc800078e00ff */
[----:B0-----:R-:W-:Y:S05]  /*1000*/  RET.REL.NODEC R2 `(_Z12propagator_UPfS_S_S_S_S_iiff) ;  /* 0xffffffec02fc7950 */ /* 0x001fea0003c3ffff */
.L_x_51:
        /* <DEDUP_REMOVED lines=15> */
.L_x_55:


//--------------------- .nv.shared.reserved.0     --------------------------
	.section	.nv.shared.reserved.0,"aw",@nobits
	.weak		__nv_reservedSMEM_offset_0_alias
	.size		__nv_reservedSMEM_offset_0_alias, 0, 64
	.other		__nv_reservedSMEM_offset_0_alias,@"STO_CUDA_RESERVED_SHARED STV_DEFAULT"
__nv_reservedSMEM_offset_0_alias:
	.zero		0
	.zero		64


//--------------------- .nv.constant0._Z12propagator_TPfS_S_S_S_S_S_S_S_iiffiii --------------------------
	.section	.nv.constant0._Z12propagator_TPfS_S_S_S_S_S_S_S_iiffiii,"a",@progbits
	.sectionflags	@""
	.align	4
.nv.constant0._Z12propagator_TPfS_S_S_S_S_S_S_S_iiffiii:
	.zero		996


//--------------------- .nv.constant0._Z12propagator_UPfS_S_S_S_S_iiff --------------------------
	.section	.nv.constant0._Z12propagator_UPfS_S_S_S_S_iiff,"a",@progbits
	.sectionflags	@""
	.align	4
.nv.constant0._Z12propagator_UPfS_S_S_S_S_iiff:
	.zero		960


//--------------------- SYMBOLS --------------------------

	.type		.nv.reservedSmem.offset0,@object
	.size		.nv.reservedSmem.offset0,0x4
